	.target	sm_100a

	.elftype	@"ET_EXEC"


//--------------------- .note.nv.tkinfo           --------------------------
	.section	.note.nv.tkinfo,"",@"SHT_NOTE"
	.sectionflags	@"SHF_NOTE_NV_TKINFO"
	.tkinfo
        /*0018*/ 	.word	0x00000002
        /*0030*/ 	.string	""
        /*0030*/ 	.string	"ptxas"
        /*0030*/ 	.string	"Cuda compilation tools, release 13.0, V13.0.88"
        /*0030*/ 	.string	"Build cuda_13.0.r13.0/compiler.36424714_0"
        /*0030*/ 	.string	"-arch sm_100a -m 64 "



//--------------------- .note.nv.cuinfo           --------------------------
	.section	.note.nv.cuinfo,"",@"SHT_NOTE"
	.sectionflags	@"SHF_NOTE_NV_CUINFO"
        /*0018*/ 	.short	0x0002
        /*001a*/ 	.short	0x0064
        /*001c*/ 	.short	0x0082
	.zero		2


//--------------------- .nv.info                  --------------------------
	.section	.nv.info,"",@"SHT_CUDA_INFO"
	.align	4


	//----- nvinfo : EIATTR_REGCOUNT
	.align		4
        /*0000*/ 	.byte	0x04, 0x2f
        /*0002*/ 	.short	(.L_19 - .L_18)
	.align		4
.L_18:
        /*0004*/ 	.word	index@(_ZN7cutlass13device_kernelINS_4gemm6kernel13GemmUniversalIN4cute5tupleIJiiiiEEENS1_10collective13CollectiveMmaINS1_35MainloopSm100TmaUmmaWarpSpecializedILi4ELi2ELi4ENS5_IJNS4_1CILi1EEESB_SB_EEEEENS5_IJNSA_ILi64EEENSA_ILi128EEESE_EEENS_6half_tENS5_IJlSB_lEEESH_SI_NS4_8TiledMMAINS4_8MMA_AtomIJNS4_20SM100_MMA_F16BF16_SSISH_SH_fLi64ELi128ELNS4_4UMMA5MajorE0ELSN_0ELNSM_7ScaleInE0ELSO_0EEEEEENS4_6LayoutISC_NS5_IJNSA_ILi0EEESS_SS_EEEEENS5_IJNS4_10UnderscoreESV_SV_EEEEENS4_13SM90_TMA_LOADENS4_14ComposedLayoutINS4_7SwizzleILi3ELi4ELi3EEENS4_18smem_ptr_flag_bitsILi16EEENSR_INS5_IJNSA_ILi8EEESE_EEENS5_IJSE_SB_EEEEEEEvNS4_8identityESY_S18_vS19_EENS_8epilogue10collective18CollectiveEpilogueINS1B_23Sm100TmaWarpSpecializedILi4ELi2ELi16ELb1ELb0EEEJSG_NS5_IJNSR_ISE_SB_EENSR_INSA_ILi32EEESB_EEEEESH_SI_SH_SI_NS1B_6fusion15FusionCallbacksIS1F_NS1K_17LinearCombinationISH_fSH_fLNS_15FloatRoundStyleE2EEESG_S1J_JEEENS4_5SM1004TMEM4LOAD26SM100_TMEM_LOAD_16dp256b4xESY_NSZ_INS10_ILi2ELi4ELi3EEES13_NSR_INS5_IJS14_S1H_EEENS5_IJS1H_SB_EEEEEEENS4_17SM75_U32x4_LDSM_NENS4_14SM90_TMA_STOREES1Y_NS4_17SM90_U32x4_STSM_NENS4_39AutoVectorizingCopyWithAssumedAlignmentILi128EEEEEEvvEEEEvNT_6ParamsE)
        /*0008*/ 	.word	0x0000005b


	//----- nvinfo : EIATTR_FRAME_SIZE
	.align		4
.L_19:
        /*000c*/ 	.byte	0x04, 0x11
        /*000e*/ 	.short	(.L_21 - .L_20)
	.align		4
.L_20:
        /*0010*/ 	.word	index@($__internal_2_$__cuda_sm10x_tcgen05_guardrail_trap_unallocated_columns_being_dealloced)
        /*0014*/ 	.word	0x00000000


	//----- nvinfo : EIATTR_FRAME_SIZE
	.align		4
.L_21:
        /*0018*/ 	.byte	0x04, 0x11
        /*001a*/ 	.short	(.L_23 - .L_22)
	.align		4
.L_22:
        /*001c*/ 	.word	index@($__internal_1_$__cuda_sm10x_tcgen05_guardrail_trap_phase_invalid_during_alloc)
        /*0020*/ 	.word	0x00000000


	//----- nvinfo : EIATTR_FRAME_SIZE
	.align		4
.L_23:
        /*0024*/ 	.byte	0x04, 0x11
        /*0026*/ 	.short	(.L_25 - .L_24)
	.align		4
.L_24:
        /*0028*/ 	.word	index@($__internal_0_$__cuda_sm10x_tcgen05_guardrail_trap_col_being_dealloced_not_returned_by_alloc)
        /*002c*/ 	.word	0x00000000


	//----- nvinfo : EIATTR_FRAME_SIZE
	.align		4
.L_25:
        /*0030*/ 	.byte	0x04, 0x11
        /*0032*/ 	.short	(.L_27 - .L_26)
	.align		4
.L_26:
        /*0034*/ 	.word	index@(_ZN7cutlass13device_kernelINS_4gemm6kernel13GemmUniversalIN4cute5tupleIJiiiiEEENS1_10collective13CollectiveMmaINS1_35MainloopSm100TmaUmmaWarpSpecializedILi4ELi2ELi4ENS5_IJNS4_1CILi1EEESB_SB_EEEEENS5_IJNSA_ILi64EEENSA_ILi128EEESE_EEENS_6half_tENS5_IJlSB_lEEESH_SI_NS4_8TiledMMAINS4_8MMA_AtomIJNS4_20SM100_MMA_F16BF16_SSISH_SH_fLi64ELi128ELNS4_4UMMA5MajorE0ELSN_0ELNSM_7ScaleInE0ELSO_0EEEEEENS4_6LayoutISC_NS5_IJNSA_ILi0EEESS_SS_EEEEENS5_IJNS4_10UnderscoreESV_SV_EEEEENS4_13SM90_TMA_LOADENS4_14ComposedLayoutINS4_7SwizzleILi3ELi4ELi3EEENS4_18smem_ptr_flag_bitsILi16EEENSR_INS5_IJNSA_ILi8EEESE_EEENS5_IJSE_SB_EEEEEEEvNS4_8identityESY_S18_vS19_EENS_8epilogue10collective18CollectiveEpilogueINS1B_23Sm100TmaWarpSpecializedILi4ELi2ELi16ELb1ELb0EEEJSG_NS5_IJNSR_ISE_SB_EENSR_INSA_ILi32EEESB_EEEEESH_SI_SH_SI_NS1B_6fusion15FusionCallbacksIS1F_NS1K_17LinearCombinationISH_fSH_fLNS_15FloatRoundStyleE2EEESG_S1J_JEEENS4_5SM1004TMEM4LOAD26SM100_TMEM_LOAD_16dp256b4xESY_NSZ_INS10_ILi2ELi4ELi3EEES13_NSR_INS5_IJS14_S1H_EEENS5_IJS1H_SB_EEEEEEENS4_17SM75_U32x4_LDSM_NENS4_14SM90_TMA_STOREES1Y_NS4_17SM90_U32x4_STSM_NENS4_39AutoVectorizingCopyWithAssumedAlignmentILi128EEEEEEvvEEEEvNT_6ParamsE)
        /*0038*/ 	.word	0x00000000


	//----- nvinfo : EIATTR_MIN_STACK_SIZE
	.align		4
.L_27:
        /*003c*/ 	.byte	0x04, 0x12
        /*003e*/ 	.short	(.L_29 - .L_28)
	.align		4
.L_28:
        /*0040*/ 	.word	index@(_ZN7cutlass13device_kernelINS_4gemm6kernel13GemmUniversalIN4cute5tupleIJiiiiEEENS1_10collective13CollectiveMmaINS1_35MainloopSm100TmaUmmaWarpSpecializedILi4ELi2ELi4ENS5_IJNS4_1CILi1EEESB_SB_EEEEENS5_IJNSA_ILi64EEENSA_ILi128EEESE_EEENS_6half_tENS5_IJlSB_lEEESH_SI_NS4_8TiledMMAINS4_8MMA_AtomIJNS4_20SM100_MMA_F16BF16_SSISH_SH_fLi64ELi128ELNS4_4UMMA5MajorE0ELSN_0ELNSM_7ScaleInE0ELSO_0EEEEEENS4_6LayoutISC_NS5_IJNSA_ILi0EEESS_SS_EEEEENS5_IJNS4_10UnderscoreESV_SV_EEEEENS4_13SM90_TMA_LOADENS4_14ComposedLayoutINS4_7SwizzleILi3ELi4ELi3EEENS4_18smem_ptr_flag_bitsILi16EEENSR_INS5_IJNSA_ILi8EEESE_EEENS5_IJSE_SB_EEEEEEEvNS4_8identityESY_S18_vS19_EENS_8epilogue10collective18CollectiveEpilogueINS1B_23Sm100TmaWarpSpecializedILi4ELi2ELi16ELb1ELb0EEEJSG_NS5_IJNSR_ISE_SB_EENSR_INSA_ILi32EEESB_EEEEESH_SI_SH_SI_NS1B_6fusion15FusionCallbacksIS1F_NS1K_17LinearCombinationISH_fSH_fLNS_15FloatRoundStyleE2EEESG_S1J_JEEENS4_5SM1004TMEM4LOAD26SM100_TMEM_LOAD_16dp256b4xESY_NSZ_INS10_ILi2ELi4ELi3EEES13_NSR_INS5_IJS14_S1H_EEENS5_IJS1H_SB_EEEEEEENS4_17SM75_U32x4_LDSM_NENS4_14SM90_TMA_STOREES1Y_NS4_17SM90_U32x4_STSM_NENS4_39AutoVectorizingCopyWithAssumedAlignmentILi128EEEEEEvvEEEEvNT_6ParamsE)
        /*0044*/ 	.word	0x00000000
.L_29:


//--------------------- .nv.compat                --------------------------
	.section	.nv.compat,"",@"SHT_CUDA_COMPAT_INFO"
	.align	4
        /*0000*/ 	.byte	0x02, 0x09, 0x01, 0x00, 0x02, 0x02, 0x02, 0x00, 0x02, 0x05, 0x05, 0x00, 0x03, 0x07, 0x01, 0x01
        /*0010*/ 	.byte	0x02, 0x03, 0x01, 0x00, 0x02, 0x06, 0x01, 0x00, 0x04, 0x0b, 0x08, 0x00, 0x09, 0x00, 0x00, 0x00
        /*0020*/ 	.byte	0x00, 0x00, 0x00, 0x00


//--------------------- .nv.info._ZN7cutlass13device_kernelINS_4gemm6kernel13GemmUniversalIN4cute5tupleIJiiiiEEENS1_10collective13CollectiveMmaINS1_35MainloopSm100TmaUmmaWarpSpecializedILi4ELi2ELi4ENS5_IJNS4_1CILi1EEESB_SB_EEEEENS5_IJNSA_ILi64EEENSA_ILi128EEESE_EEENS_6half_tENS5_IJlSB_lEEESH_SI_NS4_8TiledMMAINS4_8MMA_AtomIJNS4_20SM100_MMA_F16BF16_SSISH_SH_fLi64ELi128ELNS4_4UMMA5MajorE0ELSN_0ELNSM_7ScaleInE0ELSO_0EEEEEENS4_6LayoutISC_NS5_IJNSA_ILi0EEESS_SS_EEEEENS5_IJNS4_10UnderscoreESV_SV_EEEEENS4_13SM90_TMA_LOADENS4_14ComposedLayoutINS4_7SwizzleILi3ELi4ELi3EEENS4_18smem_ptr_flag_bitsILi16EEENSR_INS5_IJNSA_ILi8EEESE_EEENS5_IJSE_SB_EEEEEEEvNS4_8identityESY_S18_vS19_EENS_8epilogue10collective18CollectiveEpilogueINS1B_23Sm100TmaWarpSpecializedILi4ELi2ELi16ELb1ELb0EEEJSG_NS5_IJNSR_ISE_SB_EENSR_INSA_ILi32EEESB_EEEEESH_SI_SH_SI_NS1B_6fusion15FusionCallbacksIS1F_NS1K_17LinearCombinationISH_fSH_fLNS_15FloatRoundStyleE2EEESG_S1J_JEEENS4_5SM1004TMEM4LOAD26SM100_TMEM_LOAD_16dp256b4xESY_NSZ_INS10_ILi2ELi4ELi3EEES13_NSR_INS5_IJS14_S1H_EEENS5_IJS1H_SB_EEEEEEENS4_17SM75_U32x4_LDSM_NENS4_14SM90_TMA_STOREES1Y_NS4_17SM90_U32x4_STSM_NENS4_39AutoVectorizingCopyWithAssumedAlignmentILi128EEEEEEvvEEEEvNT_6ParamsE --------------------------
	.section	.nv.info._ZN7cutlass13device_kernelINS_4gemm6kernel13GemmUniversalIN4cute5tupleIJiiiiEEENS1_10collective13CollectiveMmaINS1_35MainloopSm100TmaUmmaWarpSpecializedILi4ELi2ELi4ENS5_IJNS4_1CILi1EEESB_SB_EEEEENS5_IJNSA_ILi64EEENSA_ILi128EEESE_EEENS_6half_tENS5_IJlSB_lEEESH_SI_NS4_8TiledMMAINS4_8MMA_AtomIJNS4_20SM100_MMA_F16BF16_SSISH_SH_fLi64ELi128ELNS4_4UMMA5MajorE0ELSN_0ELNSM_7ScaleInE0ELSO_0EEEEEENS4_6LayoutISC_NS5_IJNSA_ILi0EEESS_SS_EEEEENS5_IJNS4_10UnderscoreESV_SV_EEEEENS4_13SM90_TMA_LOADENS4_14ComposedLayoutINS4_7SwizzleILi3ELi4ELi3EEENS4_18smem_ptr_flag_bitsILi16EEENSR_INS5_IJNSA_ILi8EEESE_EEENS5_IJSE_SB_EEEEEEEvNS4_8identityESY_S18_vS19_EENS_8epilogue10collective18CollectiveEpilogueINS1B_23Sm100TmaWarpSpecializedILi4ELi2ELi16ELb1ELb0EEEJSG_NS5_IJNSR_ISE_SB_EENSR_INSA_ILi32EEESB_EEEEESH_SI_SH_SI_NS1B_6fusion15FusionCallbacksIS1F_NS1K_17LinearCombinationISH_fSH_fLNS_15FloatRoundStyleE2EEESG_S1J_JEEENS4_5SM1004TMEM4LOAD26SM100_TMEM_LOAD_16dp256b4xESY_NSZ_INS10_ILi2ELi4ELi3EEES13_NSR_INS5_IJS14_S1H_EEENS5_IJS1H_SB_EEEEEEENS4_17SM75_U32x4_LDSM_NENS4_14SM90_TMA_STOREES1Y_NS4_17SM90_U32x4_STSM_NENS4_39AutoVectorizingCopyWithAssumedAlignmentILi128EEEEEEvvEEEEvNT_6ParamsE,"",@"SHT_CUDA_INFO"
	.sectionflags	@""
	.align	4


	//----- nvinfo : EIATTR_CUDA_API_VERSION
	.align		4
        /*0000*/ 	.byte	0x04, 0x37
        /*0002*/ 	.short	(.L_31 - .L_30)
.L_30:
        /*0004*/ 	.word	0x00000082


	//----- nvinfo : EIATTR_KPARAM_INFO
	.align		4
.L_31:
        /*0008*/ 	.byte	0x04, 0x17
        /*000a*/ 	.short	(.L_33 - .L_32)
.L_32:
        /*000c*/ 	.word	0x00000000
        /*0010*/ 	.short	0x0000
        /*0012*/ 	.short	0x0000
        /*0014*/ 	.byte	0x00, 0xf0, 0x01, 0x20


	//----- nvinfo : EIATTR_AT_ENTRY_FRAGMENTS
	.align		4
.L_33:
        /*0018*/ 	.byte	0x04, 0x4f
        /*001a*/ 	.short	(.L_35 - .L_34)


	//   ....[0]....
.L_34:
        /*001c*/ 	.word	0x00000006


	//----- nvinfo : EIATTR_RESERVED_SMEM_USED
	.align		4
.L_35:
        /*0020*/ 	.byte	0x01, 0x41
	.zero		2


	//----- nvinfo : EIATTR_SPARSE_MMA_MASK
	.align		4
        /*0024*/ 	.byte	0x03, 0x50
        /*0026*/ 	.short	0x0000


	//----- nvinfo : EIATTR_TCGEN05_1CTA_USED
	.align		4
        /*0028*/ 	.byte	0x01, 0x51
	.zero		2


	//----- nvinfo : EIATTR_MAXREG_COUNT
	.align		4
        /*002c*/ 	.byte	0x03, 0x1b
        /*002e*/ 	.short	0x00ff


	//----- nvinfo : EIATTR_NUM_BARRIERS
	.align		4
        /*0030*/ 	.byte	0x02, 0x4c
        /*0032*/ 	.byte	0x07
	.zero		1


	//----- nvinfo : EIATTR_EXTERNS
	.align		4
        /*0034*/ 	.byte	0x04, 0x0f
        /*0036*/ 	.short	(.L_37 - .L_36)


	//   ....[0]....
	.align		4
.L_36:
        /*0038*/ 	.word	index@(__assertfail)


	//----- nvinfo : EIATTR_MERCURY_ISA_VERSION
	.align		4
.L_37:
        /*003c*/ 	.byte	0x03, 0x5f
        /*003e*/ 	.short	0x0101


	//----- nvinfo : EIATTR_INT_WARP_WIDE_INSTR_OFFSETS
	.align		4
        /*0040*/ 	.byte	0x04, 0x31
        /*0042*/ 	.short	(.L_39 - .L_38)


	//   ....[0]....
.L_38:
        /*0044*/ 	.word	0x00001df0


	//   ....[1]....
        /*0048*/ 	.word	0x000038a0


	//   ....[2]....
        /*004c*/ 	.word	0x000038c0


	//   ....[3]....
        /*0050*/ 	.word	0x000038f0


	//   ....[4]....
        /*0054*/ 	.word	0x00004230


	//   ....[5]....
        /*0058*/ 	.word	0x000042a0


	//   ....[6]....
        /*005c*/ 	.word	0x00004380


	//   ....[7]....
        /*0060*/ 	.word	0x00004400


	//   ....[8]....
        /*0064*/ 	.word	0x00004510


	//   ....[9]....
        /*0068*/ 	.word	0x000045a0


	//   ....[10]....
        /*006c*/ 	.word	0x00004780


	//   ....[11]....
        /*0070*/ 	.word	0x000048e0


	//----- nvinfo : EIATTR_COOP_GROUP_MASK_REGIDS
	.align		4
.L_39:
        /*0074*/ 	.byte	0x04, 0x29
        /*0076*/ 	.short	(.L_41 - .L_40)


	//   ....[0]....
.L_40:
        /*0078*/ 	.word	0xffffffff


	//   ....[1]....
        /*007c*/ 	.word	0xffffffff


	//   ....[2]....
        /*0080*/ 	.word	0xffffffff


	//   ....[3]....
        /*0084*/ 	.word	0xffffffff


	//   ....[4]....
        /*0088*/ 	.word	0xffffffff


	//   ....[5]....
        /*008c*/ 	.word	0xffffffff


	//   ....[6]....
        /*0090*/ 	.word	0xffffffff


	//   ....[7]....
        /*0094*/ 	.word	0xffffffff


	//   ....[8]....
        /*0098*/ 	.word	0xffffffff


	//   ....[9]....
        /*009c*/ 	.word	0xffffffff


	//   ....[10]....
        /*00a0*/ 	.word	0xffffffff


	//   ....[11]....
        /*00a4*/ 	.word	0xffffffff


	//   ....[12]....
        /*00a8*/ 	.word	0xffffffff


	//----- nvinfo : EIATTR_COOP_GROUP_INSTR_OFFSETS
	.align		4
.L_41:
        /*00ac*/ 	.byte	0x04, 0x28
        /*00ae*/ 	.short	(.L_43 - .L_42)


	//   ....[0]....
.L_42:
        /*00b0*/ 	.word	0x00000090


	//   ....[1]....
        /*00b4*/ 	.word	0x000004d0


	//   ....[2]....
        /*00b8*/ 	.word	0x00000640


	//   ....[3]....
        /*00bc*/ 	.word	0x000007e0


	//   ....[4]....
        /*00c0*/ 	.word	0x000008e0


	//   ....[5]....
        /*00c4*/ 	.word	0x00000a50


	//   ....[6]....
        /*00c8*/ 	.word	0x00000bf0


	//   ....[7]....
        /*00cc*/ 	.word	0x00001cd0


	//   ....[8]....
        /*00d0*/ 	.word	0x00002ab0


	//   ....[9]....
        /*00d4*/ 	.word	0x00002cc0


	//   ....[10]....
        /*00d8*/ 	.word	0x00002cf0


	//   ....[11]....
        /*00dc*/ 	.word	0x00003780


	//   ....[12]....
        /*00e0*/ 	.word	0x000039b0


	//----- nvinfo : EIATTR_VRC_CTA_INIT_COUNT
	.align		4
.L_43:
        /*00e4*/ 	.byte	0x02, 0x4a
        /*00e6*/ 	.byte	0x80
	.zero		1


	//----- nvinfo : EIATTR_SYSCALL_OFFSETS
	.align		4
        /*00e8*/ 	.byte	0x04, 0x46
        /*00ea*/ 	.short	(.L_45 - .L_44)


	//   ....[0]....
.L_44:
        /*00ec*/ 	.word	0x00005390


	//   ....[1]....
        /*00f0*/ 	.word	0x00005480


	//   ....[2]....
        /*00f4*/ 	.word	0x00005be0


	//   ....[3]....
        /*00f8*/ 	.word	0x00006490


	//   ....[4]....
        /*00fc*/ 	.word	0x00006d10


	//   ....[5]....
        /*0100*/ 	.word	0x00007590


	//----- nvinfo : EIATTR_MBARRIER_INSTR_OFFSETS
	.align		4
.L_45:
        /*0104*/ 	.byte	0x04, 0x39
        /*0106*/ 	.short	(.L_47 - .L_46)


	//   ....[0]....
.L_46:
        /*0108*/ 	.word	0x000005b0
        /*010c*/ 	.word	0x000000ff
        /*0110*/ 	.word	0x00000000
        /*0114*/ 	.short	0x0100
        /*0116*/ 	.byte	0x05
	.zero		1


	//   ....[1]....
        /*0118*/ 	.word	0x000005c0
        /*011c*/ 	.word	0x000000ff
        /*0120*/ 	.word	0x00000020
        /*0124*/ 	.short	0x0100
        /*0126*/ 	.byte	0x05
	.zero		1


	//   ....[2]....
        /*0128*/ 	.word	0x000005d0
        /*012c*/ 	.word	0x000000ff
        /*0130*/ 	.word	0x00000008
        /*0134*/ 	.short	0x0100
        /*0136*/ 	.byte	0x05
	.zero		1


	//   ....[3]....
        /*0138*/ 	.word	0x000005e0
        /*013c*/ 	.word	0x000000ff
        /*0140*/ 	.word	0x00000028
        /*0144*/ 	.short	0x0100
        /*0146*/ 	.byte	0x05
	.zero		1


	//   ....[4]....
        /*0148*/ 	.word	0x000005f0
        /*014c*/ 	.word	0x000000ff
        /*0150*/ 	.word	0x00000010
        /*0154*/ 	.short	0x0100
        /*0156*/ 	.byte	0x05
	.zero		1


	//   ....[5]....
        /*0158*/ 	.word	0x00000600
        /*015c*/ 	.word	0x000000ff
        /*0160*/ 	.word	0x00000030
        /*0164*/ 	.short	0x0100
        /*0166*/ 	.byte	0x05
	.zero		1


	//   ....[6]....
        /*0168*/ 	.word	0x00000610
        /*016c*/ 	.word	0x000000ff
        /*0170*/ 	.word	0x00000018
        /*0174*/ 	.short	0x0100
        /*0176*/ 	.byte	0x05
	.zero		1


	//   ....[7]....
        /*0178*/ 	.word	0x00000620
        /*017c*/ 	.word	0x000000ff
        /*0180*/ 	.word	0x00000038
        /*0184*/ 	.short	0x0100
        /*0186*/ 	.byte	0x05
	.zero		1


	//   ....[8]....
        /*0188*/ 	.word	0x00000750
        /*018c*/ 	.word	0x000000ff
        /*0190*/ 	.word	0x00000040
        /*0194*/ 	.short	0x0100
        /*0196*/ 	.byte	0x07
	.zero		1


	//   ....[9]....
        /*0198*/ 	.word	0x00000760
        /*019c*/ 	.word	0x000000ff
        /*01a0*/ 	.word	0x00000060
        /*01a4*/ 	.short	0x0100
        /*01a6*/ 	.byte	0x07
	.zero		1


	//   ....[10]....
        /*01a8*/ 	.word	0x00000770
        /*01ac*/ 	.word	0x000000ff
        /*01b0*/ 	.word	0x00000048
        /*01b4*/ 	.short	0x0100
        /*01b6*/ 	.byte	0x07
	.zero		1


	//   ....[11]....
        /*01b8*/ 	.word	0x00000780
        /*01bc*/ 	.word	0x000000ff
        /*01c0*/ 	.word	0x00000068
        /*01c4*/ 	.short	0x0100
        /*01c6*/ 	.byte	0x07
	.zero		1


	//   ....[12]....
        /*01c8*/ 	.word	0x00000790
        /*01cc*/ 	.word	0x000000ff
        /*01d0*/ 	.word	0x00000050
        /*01d4*/ 	.short	0x0100
        /*01d6*/ 	.byte	0x07
	.zero		1


	//   ....[13]....
        /*01d8*/ 	.word	0x000007a0
        /*01dc*/ 	.word	0x000000ff
        /*01e0*/ 	.word	0x00000070
        /*01e4*/ 	.short	0x0100
        /*01e6*/ 	.byte	0x07
	.zero		1


	//   ....[14]....
        /*01e8*/ 	.word	0x000007b0
        /*01ec*/ 	.word	0x000000ff
        /*01f0*/ 	.word	0x00000058
        /*01f4*/ 	.short	0x0100
        /*01f6*/ 	.byte	0x07
	.zero		1


	//   ....[15]....
        /*01f8*/ 	.word	0x000007c0
        /*01fc*/ 	.word	0x000000ff
        /*0200*/ 	.word	0x00000078
        /*0204*/ 	.short	0x0100
        /*0206*/ 	.byte	0x07
	.zero		1


	//   ....[16]....
        /*0208*/ 	.word	0x000008b0
        /*020c*/ 	.word	0x000000ff
        /*0210*/ 	.word	0x00000080
        /*0214*/ 	.short	0x0100
        /*0216*/ 	.byte	0x05
	.zero		1


	//   ....[17]....
        /*0218*/ 	.word	0x000008c0
        /*021c*/ 	.word	0x000000ff
        /*0220*/ 	.word	0x00000088
        /*0224*/ 	.short	0x0100
        /*0226*/ 	.byte	0x05
	.zero		1


	//   ....[18]....
        /*0228*/ 	.word	0x00000a00
        /*022c*/ 	.word	0x000000ff
        /*0230*/ 	.word	0x00000090
        /*0234*/ 	.short	0x0100
        /*0236*/ 	.byte	0x05
	.zero		1


	//   ....[19]....
        /*0238*/ 	.word	0x00000a10
        /*023c*/ 	.word	0x000000ff
        /*0240*/ 	.word	0x000000a0
        /*0244*/ 	.short	0x0100
        /*0246*/ 	.byte	0x05
	.zero		1


	//   ....[20]....
        /*0248*/ 	.word	0x00000a20
        /*024c*/ 	.word	0x000000ff
        /*0250*/ 	.word	0x00000098
        /*0254*/ 	.short	0x0100
        /*0256*/ 	.byte	0x05
	.zero		1


	//   ....[21]....
        /*0258*/ 	.word	0x00000a30
        /*025c*/ 	.word	0x000000ff
        /*0260*/ 	.word	0x000000a8
        /*0264*/ 	.short	0x0100
        /*0266*/ 	.byte	0x05
	.zero		1


	//   ....[22]....
        /*0268*/ 	.word	0x00000b60
        /*026c*/ 	.word	0x000000ff
        /*0270*/ 	.word	0x000000b0
        /*0274*/ 	.short	0x0100
        /*0276*/ 	.byte	0x07
	.zero		1


	//   ....[23]....
        /*0278*/ 	.word	0x00000b70
        /*027c*/ 	.word	0x000000ff
        /*0280*/ 	.word	0x000000d0
        /*0284*/ 	.short	0x0100
        /*0286*/ 	.byte	0x07
	.zero		1


	//   ....[24]....
        /*0288*/ 	.word	0x00000b80
        /*028c*/ 	.word	0x000000ff
        /*0290*/ 	.word	0x000000b8
        /*0294*/ 	.short	0x0100
        /*0296*/ 	.byte	0x07
	.zero		1


	//   ....[25]....
        /*0298*/ 	.word	0x00000b90
        /*029c*/ 	.word	0x000000ff
        /*02a0*/ 	.word	0x000000d8
        /*02a4*/ 	.short	0x0100
        /*02a6*/ 	.byte	0x07
	.zero		1


	//   ....[26]....
        /*02a8*/ 	.word	0x00000ba0
        /*02ac*/ 	.word	0x000000ff
        /*02b0*/ 	.word	0x000000c0
        /*02b4*/ 	.short	0x0100
        /*02b6*/ 	.byte	0x07
	.zero		1


	//   ....[27]....
        /*02b8*/ 	.word	0x00000bb0
        /*02bc*/ 	.word	0x000000ff
        /*02c0*/ 	.word	0x000000e0
        /*02c4*/ 	.short	0x0100
        /*02c6*/ 	.byte	0x07
	.zero		1


	//   ....[28]....
        /*02c8*/ 	.word	0x00000bc0
        /*02cc*/ 	.word	0x000000ff
        /*02d0*/ 	.word	0x000000c8
        /*02d4*/ 	.short	0x0100
        /*02d6*/ 	.byte	0x07
	.zero		1


	//   ....[29]....
        /*02d8*/ 	.word	0x00000bd0
        /*02dc*/ 	.word	0x000000ff
        /*02e0*/ 	.word	0x000000e8
        /*02e4*/ 	.short	0x0100
        /*02e6*/ 	.byte	0x07
	.zero		1


	//   ....[30]....
        /*02e8*/ 	.word	0x00000cc0
        /*02ec*/ 	.word	0x000000ff
        /*02f0*/ 	.word	0x000000f0
        /*02f4*/ 	.short	0x0100
        /*02f6*/ 	.byte	0x05
	.zero		1


	//   ....[31]....
        /*02f8*/ 	.word	0x00000cd0
        /*02fc*/ 	.word	0x000000ff
        /*0300*/ 	.word	0x00000100
        /*0304*/ 	.short	0x0100
        /*0306*/ 	.byte	0x05
	.zero		1


	//   ....[32]....
        /*0308*/ 	.word	0x00000ce0
        /*030c*/ 	.word	0x000000ff
        /*0310*/ 	.word	0x000000f8
        /*0314*/ 	.short	0x0100
        /*0316*/ 	.byte	0x05
	.zero		1


	//   ....[33]....
        /*0318*/ 	.word	0x00000cf0
        /*031c*/ 	.word	0x000000ff
        /*0320*/ 	.word	0x00000108
        /*0324*/ 	.short	0x0100
        /*0326*/ 	.byte	0x05
	.zero		1


	//   ....[34]....
        /*0328*/ 	.word	0x000015d0
        /*032c*/ 	.word	0x00000003
        /*0330*/ 	.word	0x00000100
        /*0334*/ 	.short	0x010a
        /*0336*/ 	.byte	0xff
	.zero		1


	//   ....[35]....
        /*0338*/ 	.word	0x00001600
        /*033c*/ 	.word	0x00000003
        /*0340*/ 	.word	0x000000f0
        /*0344*/ 	.short	0x0101
        /*0346*/ 	.byte	0xff
	.zero		1


	//   ....[36]....
        /*0348*/ 	.word	0x000016d0
        /*034c*/ 	.word	0x000000ff
        /*0350*/ 	.word	0x00000020
        /*0354*/ 	.short	0x010a
        /*0356*/ 	.byte	0x08
	.zero		1


	//   ....[37]....
        /*0358*/ 	.word	0x00001770
        /*035c*/ 	.word	0x000000ff
        /*0360*/ 	.word	0x00000020
        /*0364*/ 	.short	0x010a
        /*0366*/ 	.byte	0x21
	.zero		1


	//   ....[38]....
        /*0368*/ 	.word	0x000018c0
        /*036c*/ 	.word	0x000000ff
        /*0370*/ 	.word	0x00000020
        /*0374*/ 	.short	0x010a
        /*0376*/ 	.byte	0x08
	.zero		1


	//   ....[39]....
        /*0378*/ 	.word	0x000019d0
        /*037c*/ 	.word	0x000000ff
        /*0380*/ 	.word	0x00000088
        /*0384*/ 	.short	0x0101
        /*0386*/ 	.byte	0x04
	.zero		1


	//   ....[40]....
        /*0388*/ 	.word	0x000019f0
        /*038c*/ 	.word	0x000000ff
        /*0390*/ 	.word	0x00000020
        /*0394*/ 	.short	0x010a
        /*0396*/ 	.byte	0x08
	.zero		1


	//   ....[41]....
        /*0398*/ 	.word	0x00001a70
        /*039c*/ 	.word	0x000000ff
        /*03a0*/ 	.word	0x00000020
        /*03a4*/ 	.short	0x010a
        /*03a6*/ 	.byte	0x11
	.zero		1


	//   ....[42]....
        /*03a8*/ 	.word	0x00001bc0
        /*03ac*/ 	.word	0x000000ff
        /*03b0*/ 	.word	0x00000020
        /*03b4*/ 	.short	0x010a
        /*03b6*/ 	.byte	0x08
	.zero		1


	//   ....[43]....
        /*03b8*/ 	.word	0x00001d00
        /*03bc*/ 	.word	0x00000002
        /*03c0*/ 	.word	0x00000090
        /*03c4*/ 	.short	0x010a
        /*03c6*/ 	.byte	0xff
	.zero		1


	//   ....[44]....
        /*03c8*/ 	.word	0x00001dc0
        /*03cc*/ 	.word	0x00000002
        /*03d0*/ 	.word	0x00000000
        /*03d4*/ 	.short	0x0101
        /*03d6*/ 	.byte	0xff
	.zero		1


	//   ....[45]....
        /*03d8*/ 	.word	0x00002320
        /*03dc*/ 	.word	0x000000ff
        /*03e0*/ 	.word	0x00000000
        /*03e4*/ 	.short	0x010a
        /*03e6*/ 	.byte	0x05
	.zero		1


	//   ....[46]....
        /*03e8*/ 	.word	0x000023b0
        /*03ec*/ 	.word	0x000000ff
        /*03f0*/ 	.word	0x00000000
        /*03f4*/ 	.short	0x010a
        /*03f6*/ 	.byte	0x05
	.zero		1


	//   ....[47]....
        /*03f8*/ 	.word	0x00002440
        /*03fc*/ 	.word	0x000000ff
        /*0400*/ 	.word	0x00000000
        /*0404*/ 	.short	0x010a
        /*0406*/ 	.byte	0x05
	.zero		1


	//   ....[48]....
        /*0408*/ 	.word	0x000024e0
        /*040c*/ 	.word	0x00000000
        /*0410*/ 	.word	0x00000000
        /*0414*/ 	.short	0x010a
        /*0416*/ 	.byte	0xff
	.zero		1


	//   ....[49]....
        /*0418*/ 	.word	0x00002600
        /*041c*/ 	.word	0x00000000
        /*0420*/ 	.word	0x000000f0
        /*0424*/ 	.short	0x010a
        /*0426*/ 	.byte	0xff
	.zero		1


	//   ....[50]....
        /*0428*/ 	.word	0x00002660
        /*042c*/ 	.word	0x00000004
        /*0430*/ 	.word	0x00000000
        /*0434*/ 	.short	0x0101
        /*0436*/ 	.byte	0xff
	.zero		1


	//   ....[51]....
        /*0438*/ 	.word	0x00002680
        /*043c*/ 	.word	0x000000ff
        /*0440*/ 	.word	0x000000a0
        /*0444*/ 	.short	0x010a
        /*0446*/ 	.byte	0x05
	.zero		1


	//   ....[52]....
        /*0448*/ 	.word	0x000027a0
        /*044c*/ 	.word	0x00000000
        /*0450*/ 	.word	0x00000090
        /*0454*/ 	.short	0x010a
        /*0456*/ 	.byte	0xff
	.zero		1


	//   ....[53]....
        /*0458*/ 	.word	0x000028b0
        /*045c*/ 	.word	0x00000000
        /*0460*/ 	.word	0x00000000
        /*0464*/ 	.short	0x0101
        /*0466*/ 	.byte	0xff
	.zero		1


	//   ....[54]....
        /*0468*/ 	.word	0x00002940
        /*046c*/ 	.word	0x000000ff
        /*0470*/ 	.word	0x000000a0
        /*0474*/ 	.short	0x0106
        /*0476*/ 	.byte	0x05
	.zero		1


	//   ....[55]....
        /*0478*/ 	.word	0x00002960
        /*047c*/ 	.word	0x000000ff
        /*0480*/ 	.word	0x000000a0
        /*0484*/ 	.short	0x010a
        /*0486*/ 	.byte	0x05
	.zero		1


	//   ....[56]....
        /*0488*/ 	.word	0x000029f0
        /*048c*/ 	.word	0x000000ff
        /*0490*/ 	.word	0x000000a0
        /*0494*/ 	.short	0x0106
        /*0496*/ 	.byte	0x04
	.zero		1


	//   ....[57]....
        /*0498*/ 	.word	0x00002a30
        /*049c*/ 	.word	0x00000000
        /*04a0*/ 	.word	0x000000a0
        /*04a4*/ 	.short	0x010a
        /*04a6*/ 	.byte	0xff
	.zero		1


	//   ....[58]....
        /*04a8*/ 	.word	0x00002f70
        /*04ac*/ 	.word	0x00000000
        /*04b0*/ 	.word	0x00000090
        /*04b4*/ 	.short	0x010a
        /*04b6*/ 	.byte	0xff
	.zero		1


	//   ....[59]....
        /*04b8*/ 	.word	0x00003070
        /*04bc*/ 	.word	0x00000003
        /*04c0*/ 	.word	0x00000000
        /*04c4*/ 	.short	0x0101
        /*04c6*/ 	.byte	0xff
	.zero		1


	//   ....[60]....
        /*04c8*/ 	.word	0x00003080
        /*04cc*/ 	.word	0x000000ff
        /*04d0*/ 	.word	0x00000000
        /*04d4*/ 	.short	0x010a
        /*04d6*/ 	.byte	0x06
	.zero		1


	//   ....[61]....
        /*04d8*/ 	.word	0x00003100
        /*04dc*/ 	.word	0x000000ff
        /*04e0*/ 	.word	0x000000d0
        /*04e4*/ 	.short	0x010a
        /*04e6*/ 	.byte	0x07
	.zero		1


	//   ....[62]....
        /*04e8*/ 	.word	0x000031e0
        /*04ec*/ 	.word	0x000000ff
        /*04f0*/ 	.word	0x00000000
        /*04f4*/ 	.short	0x010a
        /*04f6*/ 	.byte	0x06
	.zero		1


	//   ....[63]....
        /*04f8*/ 	.word	0x00003310
        /*04fc*/ 	.word	0x000000ff
        /*0500*/ 	.word	0x00000000
        /*0504*/ 	.short	0x010a
        /*0506*/ 	.byte	0x1a
	.zero		1


	//   ....[64]....
        /*0508*/ 	.word	0x000035b0
        /*050c*/ 	.word	0x000000ff
        /*0510*/ 	.word	0x00000000
        /*0514*/ 	.short	0x010a
        /*0516*/ 	.byte	0x06
	.zero		1


	//   ....[65]....
        /*0518*/ 	.word	0x00003640
        /*051c*/ 	.word	0x000000ff
        /*0520*/ 	.word	0x00000000
        /*0524*/ 	.short	0x010a
        /*0526*/ 	.byte	0x06
	.zero		1


	//   ....[66]....
        /*0528*/ 	.word	0x000036d0
        /*052c*/ 	.word	0x000000ff
        /*0530*/ 	.word	0x00000000
        /*0534*/ 	.short	0x010a
        /*0536*/ 	.byte	0x06
	.zero		1


	//   ....[67]....
        /*0538*/ 	.word	0x00003760
        /*053c*/ 	.word	0x000000ff
        /*0540*/ 	.word	0x00000000
        /*0544*/ 	.short	0x010a
        /*0546*/ 	.byte	0x07
	.zero		1


	//   ....[68]....
        /*0548*/ 	.word	0x00003be0
        /*054c*/ 	.word	0x00000000
        /*0550*/ 	.word	0x00000090
        /*0554*/ 	.short	0x010a
        /*0556*/ 	.byte	0xff
	.zero		1


	//   ....[69]....
        /*0558*/ 	.word	0x00003ca0
        /*055c*/ 	.word	0x00000000
        /*0560*/ 	.word	0x00000000
        /*0564*/ 	.short	0x0101
        /*0566*/ 	.byte	0xff
	.zero		1


	//   ....[70]....
        /*0568*/ 	.word	0x00003fc0
        /*056c*/ 	.word	0x000000ff
        /*0570*/ 	.word	0x00000088
        /*0574*/ 	.short	0x010a
        /*0576*/ 	.byte	0x07
	.zero		1


	//   ....[71]....
        /*0578*/ 	.word	0x000041b0
        /*057c*/ 	.word	0x000000ff
        /*0580*/ 	.word	0x00000060
        /*0584*/ 	.short	0x010a
        /*0586*/ 	.byte	0x07
	.zero		1


	//   ....[72]....
        /*0588*/ 	.word	0x00004320
        /*058c*/ 	.word	0x000000ff
        /*0590*/ 	.word	0x00000040
        /*0594*/ 	.short	0x010b
        /*0596*/ 	.byte	0x07
	.zero		1


	//   ....[73]....
        /*0598*/ 	.word	0x00004330
        /*059c*/ 	.word	0x000000ff
        /*05a0*/ 	.word	0x00000000
        /*05a4*/ 	.short	0x0101
        /*05a6*/ 	.byte	0x08
	.zero		1


	//   ....[74]....
        /*05a8*/ 	.word	0x00004350
        /*05ac*/ 	.word	0x000000ff
        /*05b0*/ 	.word	0x00000068
        /*05b4*/ 	.short	0x010a
        /*05b6*/ 	.byte	0x07
	.zero		1


	//   ....[75]....
        /*05b8*/ 	.word	0x000044b0
        /*05bc*/ 	.word	0x000000ff
        /*05c0*/ 	.word	0x00000048
        /*05c4*/ 	.short	0x010b
        /*05c6*/ 	.byte	0x07
	.zero		1


	//   ....[76]....
        /*05c8*/ 	.word	0x000044c0
        /*05cc*/ 	.word	0x000000ff
        /*05d0*/ 	.word	0x00000000
        /*05d4*/ 	.short	0x0101
        /*05d6*/ 	.byte	0x08
	.zero		1


	//   ....[77]....
        /*05d8*/ 	.word	0x000044d0
        /*05dc*/ 	.word	0x000000ff
        /*05e0*/ 	.word	0x00000070
        /*05e4*/ 	.short	0x010a
        /*05e6*/ 	.byte	0x07
	.zero		1


	//   ....[78]....
        /*05e8*/ 	.word	0x00004670
        /*05ec*/ 	.word	0x000000ff
        /*05f0*/ 	.word	0x00000050
        /*05f4*/ 	.short	0x010b
        /*05f6*/ 	.byte	0x07
	.zero		1


	//   ....[79]....
        /*05f8*/ 	.word	0x000046e0
        /*05fc*/ 	.word	0x000000ff
        /*0600*/ 	.word	0x00000000
        /*0604*/ 	.short	0x0101
        /*0606*/ 	.byte	0x08
	.zero		1


	//   ....[80]....
        /*0608*/ 	.word	0x00004710
        /*060c*/ 	.word	0x000000ff
        /*0610*/ 	.word	0x00000078
        /*0614*/ 	.short	0x010a
        /*0616*/ 	.byte	0x07
	.zero		1


	//   ....[81]....
        /*0618*/ 	.word	0x00004920
        /*061c*/ 	.word	0x000000ff
        /*0620*/ 	.word	0x00000058
        /*0624*/ 	.short	0x010b
        /*0626*/ 	.byte	0x07
	.zero		1


	//   ....[82]....
        /*0628*/ 	.word	0x00004940
        /*062c*/ 	.word	0x000000ff
        /*0630*/ 	.word	0x00000000
        /*0634*/ 	.short	0x0101
        /*0636*/ 	.byte	0x0d
	.zero		1


	//   ....[83]....
        /*0638*/ 	.word	0x00004970
        /*063c*/ 	.word	0x000000ff
        /*0640*/ 	.word	0x00000060
        /*0644*/ 	.short	0x010a
        /*0646*/ 	.byte	0x07
	.zero		1


	//   ....[84]....
        /*0648*/ 	.word	0x00004990
        /*064c*/ 	.word	0x000000ff
        /*0650*/ 	.word	0x00000068
        /*0654*/ 	.short	0x010a
        /*0656*/ 	.byte	0x07
	.zero		1


	//   ....[85]....
        /*0658*/ 	.word	0x000049b0
        /*065c*/ 	.word	0x000000ff
        /*0660*/ 	.word	0x00000070
        /*0664*/ 	.short	0x010a
        /*0666*/ 	.byte	0x07
	.zero		1


	//   ....[86]....
        /*0668*/ 	.word	0x000049f0
        /*066c*/ 	.word	0x00000000
        /*0670*/ 	.word	0x00000078
        /*0674*/ 	.short	0x010a
        /*0676*/ 	.byte	0xff
	.zero		1


	//   ....[87]....
        /*0678*/ 	.word	0x00004d50
        /*067c*/ 	.word	0x00000000
        /*0680*/ 	.word	0x00000090
        /*0684*/ 	.short	0x010a
        /*0686*/ 	.byte	0xff
	.zero		1


	//   ....[88]....
        /*0688*/ 	.word	0x00004e60
        /*068c*/ 	.word	0x00000000
        /*0690*/ 	.word	0x00000000
        /*0694*/ 	.short	0x0101
        /*0696*/ 	.byte	0xff
	.zero		1


	//   ....[89]....
        /*0698*/ 	.word	0x000058c0
        /*069c*/ 	.word	0x000000ff
        /*06a0*/ 	.word	0x00000040
        /*06a4*/ 	.short	0x010a
        /*06a6*/ 	.byte	0x30
	.zero		1


	//   ....[90]....
        /*06a8*/ 	.word	0x00005930
        /*06ac*/ 	.word	0x0000004f
        /*06b0*/ 	.word	0x000000b0
        /*06b4*/ 	.short	0x010a
        /*06b6*/ 	.byte	0xff
	.zero		1


	//   ....[91]....
        /*06b8*/ 	.word	0x000059e0
        /*06bc*/ 	.word	0x000000ff
        /*06c0*/ 	.word	0x00000040
        /*06c4*/ 	.short	0x010a
        /*06c6*/ 	.byte	0x30
	.zero		1


	//   ....[92]....
        /*06c8*/ 	.word	0x00005ac0
        /*06cc*/ 	.word	0x0000004f
        /*06d0*/ 	.word	0x000000b0
        /*06d4*/ 	.short	0x010a
        /*06d6*/ 	.byte	0xff
	.zero		1


	//   ....[93]....
        /*06d8*/ 	.word	0x000061f0
        /*06dc*/ 	.word	0x00000000
        /*06e0*/ 	.word	0x00000000
        /*06e4*/ 	.short	0x0101
        /*06e6*/ 	.byte	0xff
	.zero		1


	//   ....[94]....
        /*06e8*/ 	.word	0x00006200
        /*06ec*/ 	.word	0x00000003
        /*06f0*/ 	.word	0x00000040
        /*06f4*/ 	.short	0x010a
        /*06f6*/ 	.byte	0xff
	.zero		1


	//   ....[95]....
        /*06f8*/ 	.word	0x000062c0
        /*06fc*/ 	.word	0x00000003
        /*0700*/ 	.word	0x00000040
        /*0704*/ 	.short	0x010a
        /*0706*/ 	.byte	0xff
	.zero		1


	//   ....[96]....
        /*0708*/ 	.word	0x00006a70
        /*070c*/ 	.word	0x00000026
        /*0710*/ 	.word	0x00000000
        /*0714*/ 	.short	0x0101
        /*0716*/ 	.byte	0xff
	.zero		1


	//   ....[97]....
        /*0718*/ 	.word	0x00006a90
        /*071c*/ 	.word	0x00000053
        /*0720*/ 	.word	0x00000040
        /*0724*/ 	.short	0x010a
        /*0726*/ 	.byte	0xff
	.zero		1


	//   ....[98]....
        /*0728*/ 	.word	0x00006b40
        /*072c*/ 	.word	0x00000053
        /*0730*/ 	.word	0x00000040
        /*0734*/ 	.short	0x010a
        /*0736*/ 	.byte	0xff
	.zero		1


	//   ....[99]....
        /*0738*/ 	.word	0x000072f0
        /*073c*/ 	.word	0x00000026
        /*0740*/ 	.word	0x00000000
        /*0744*/ 	.short	0x0101
        /*0746*/ 	.byte	0xff
	.zero		1


	//   ....[100]....
        /*0748*/ 	.word	0x00007310
        /*074c*/ 	.word	0x00000058
        /*0750*/ 	.word	0x00000040
        /*0754*/ 	.short	0x010a
        /*0756*/ 	.byte	0xff
	.zero		1


	//   ....[101]....
        /*0758*/ 	.word	0x000073c0
        /*075c*/ 	.word	0x00000058
        /*0760*/ 	.word	0x00000040
        /*0764*/ 	.short	0x010a
        /*0766*/ 	.byte	0xff
	.zero		1


	//   ....[102]....
        /*0768*/ 	.word	0x000076f0
        /*076c*/ 	.word	0x000000ff
        /*0770*/ 	.word	0x00000000
        /*0774*/ 	.short	0x0101
        /*0776*/ 	.byte	0x05
	.zero		1


	//   ....[103]....
        /*0778*/ 	.word	0x00007bd0
        /*077c*/ 	.word	0x00000002
        /*0780*/ 	.word	0x00000000
        /*0784*/ 	.short	0x0101
        /*0786*/ 	.byte	0xff
	.zero		1


	//   ....[104]....
        /*0788*/ 	.word	0x00007e40
        /*078c*/ 	.word	0x000000ff
        /*0790*/ 	.word	0x00000000
        /*0794*/ 	.short	0x0101
        /*0796*/ 	.byte	0x04
	.zero		1


	//   ....[105]....
        /*0798*/ 	.word	0x00007e60
        /*079c*/ 	.word	0x00000003
        /*07a0*/ 	.word	0x00000100
        /*07a4*/ 	.short	0x010a
        /*07a6*/ 	.byte	0xff
	.zero		1


	//   ....[106]....
        /*07a8*/ 	.word	0x00007ec0
        /*07ac*/ 	.word	0x00000002
        /*07b0*/ 	.word	0x00000020
        /*07b4*/ 	.short	0x010a
        /*07b6*/ 	.byte	0xff
	.zero		1


	//   ....[107]....
        /*07b8*/ 	.word	0x00007f20
        /*07bc*/ 	.word	0x00000002
        /*07c0*/ 	.word	0x00000020
        /*07c4*/ 	.short	0x010a
        /*07c6*/ 	.byte	0xff
	.zero		1


	//   ....[108]....
        /*07c8*/ 	.word	0x00007f70
        /*07cc*/ 	.word	0x00000002
        /*07d0*/ 	.word	0x00000090
        /*07d4*/ 	.short	0x010a
        /*07d6*/ 	.byte	0xff
	.zero		1


	//   ....[109]....
        /*07d8*/ 	.word	0x00007fd0
        /*07dc*/ 	.word	0x00000000
        /*07e0*/ 	.word	0x00000000
        /*07e4*/ 	.short	0x010a
        /*07e6*/ 	.byte	0xff
	.zero		1


	//   ....[110]....
        /*07e8*/ 	.word	0x00008030
        /*07ec*/ 	.word	0x00000000
        /*07f0*/ 	.word	0x00000000
        /*07f4*/ 	.short	0x010a
        /*07f6*/ 	.byte	0xff
	.zero		1


	//   ....[111]....
        /*07f8*/ 	.word	0x00008090
        /*07fc*/ 	.word	0x00000000
        /*0800*/ 	.word	0x00000000
        /*0804*/ 	.short	0x010a
        /*0806*/ 	.byte	0xff
	.zero		1


	//   ....[112]....
        /*0808*/ 	.word	0x000080e0
        /*080c*/ 	.word	0x00000000
        /*0810*/ 	.word	0x000000f0
        /*0814*/ 	.short	0x010a
        /*0816*/ 	.byte	0xff
	.zero		1


	//   ....[113]....
        /*0818*/ 	.word	0x00008140
        /*081c*/ 	.word	0x00000000
        /*0820*/ 	.word	0x000000a0
        /*0824*/ 	.short	0x010a
        /*0826*/ 	.byte	0xff
	.zero		1


	//   ....[114]....
        /*0828*/ 	.word	0x00008190
        /*082c*/ 	.word	0x00000000
        /*0830*/ 	.word	0x00000090
        /*0834*/ 	.short	0x010a
        /*0836*/ 	.byte	0xff
	.zero		1


	//   ....[115]....
        /*0838*/ 	.word	0x000081f0
        /*083c*/ 	.word	0x00000000
        /*0840*/ 	.word	0x000000a0
        /*0844*/ 	.short	0x010a
        /*0846*/ 	.byte	0xff
	.zero		1


	//   ....[116]....
        /*0848*/ 	.word	0x00008240
        /*084c*/ 	.word	0x00000000
        /*0850*/ 	.word	0x00000090
        /*0854*/ 	.short	0x010a
        /*0856*/ 	.byte	0xff
	.zero		1


	//   ....[117]....
        /*0858*/ 	.word	0x000082a0
        /*085c*/ 	.word	0x00000003
        /*0860*/ 	.word	0x000000d0
        /*0864*/ 	.short	0x010a
        /*0866*/ 	.byte	0xff
	.zero		1


	//   ....[118]....
        /*0868*/ 	.word	0x00008300
        /*086c*/ 	.word	0x00000000
        /*0870*/ 	.word	0x00000000
        /*0874*/ 	.short	0x010a
        /*0876*/ 	.byte	0xff
	.zero		1


	//   ....[119]....
        /*0878*/ 	.word	0x00008360
        /*087c*/ 	.word	0x00000000
        /*0880*/ 	.word	0x00000000
        /*0884*/ 	.short	0x010a
        /*0886*/ 	.byte	0xff
	.zero		1


	//   ....[120]....
        /*0888*/ 	.word	0x000083c0
        /*088c*/ 	.word	0x00000000
        /*0890*/ 	.word	0x00000000
        /*0894*/ 	.short	0x010a
        /*0896*/ 	.byte	0xff
	.zero		1


	//   ....[121]....
        /*0898*/ 	.word	0x00008420
        /*089c*/ 	.word	0x00000000
        /*08a0*/ 	.word	0x00000000
        /*08a4*/ 	.short	0x010a
        /*08a6*/ 	.byte	0xff
	.zero		1


	//   ....[122]....
        /*08a8*/ 	.word	0x00008480
        /*08ac*/ 	.word	0x00000000
        /*08b0*/ 	.word	0x00000000
        /*08b4*/ 	.short	0x010a
        /*08b6*/ 	.byte	0xff
	.zero		1


	//   ....[123]....
        /*08b8*/ 	.word	0x000084d0
        /*08bc*/ 	.word	0x00000000
        /*08c0*/ 	.word	0x00000090
        /*08c4*/ 	.short	0x010a
        /*08c6*/ 	.byte	0xff
	.zero		1


	//   ....[124]....
        /*08c8*/ 	.word	0x00008530
        /*08cc*/ 	.word	0x00000000
        /*08d0*/ 	.word	0x00000088
        /*08d4*/ 	.short	0x010a
        /*08d6*/ 	.byte	0xff
	.zero		1


	//   ....[125]....
        /*08d8*/ 	.word	0x00008590
        /*08dc*/ 	.word	0x00000003
        /*08e0*/ 	.word	0x00000060
        /*08e4*/ 	.short	0x010a
        /*08e6*/ 	.byte	0xff
	.zero		1


	//   ....[126]....
        /*08e8*/ 	.word	0x000085f0
        /*08ec*/ 	.word	0x00000003
        /*08f0*/ 	.word	0x00000068
        /*08f4*/ 	.short	0x010a
        /*08f6*/ 	.byte	0xff
	.zero		1


	//   ....[127]....
        /*08f8*/ 	.word	0x00008650
        /*08fc*/ 	.word	0x00000003
        /*0900*/ 	.word	0x00000070
        /*0904*/ 	.short	0x010a
        /*0906*/ 	.byte	0xff
	.zero		1


	//   ....[128]....
        /*0908*/ 	.word	0x000086b0
        /*090c*/ 	.word	0x00000003
        /*0910*/ 	.word	0x00000078
        /*0914*/ 	.short	0x010a
        /*0916*/ 	.byte	0xff
	.zero		1


	//   ....[129]....
        /*0918*/ 	.word	0x00008710
        /*091c*/ 	.word	0x00000000
        /*0920*/ 	.word	0x00000060
        /*0924*/ 	.short	0x010a
        /*0926*/ 	.byte	0xff
	.zero		1


	//   ....[130]....
        /*0928*/ 	.word	0x00008770
        /*092c*/ 	.word	0x00000000
        /*0930*/ 	.word	0x00000068
        /*0934*/ 	.short	0x010a
        /*0936*/ 	.byte	0xff
	.zero		1


	//   ....[131]....
        /*0938*/ 	.word	0x000087d0
        /*093c*/ 	.word	0x00000000
        /*0940*/ 	.word	0x00000070
        /*0944*/ 	.short	0x010a
        /*0946*/ 	.byte	0xff
	.zero		1


	//   ....[132]....
        /*0948*/ 	.word	0x00008820
        /*094c*/ 	.word	0x00000000
        /*0950*/ 	.word	0x00000090
        /*0954*/ 	.short	0x010a
        /*0956*/ 	.byte	0xff
	.zero		1


	//   ....[133]....
        /*0958*/ 	.word	0x00008880
        /*095c*/ 	.word	0x00000002
        /*0960*/ 	.word	0x00000040
        /*0964*/ 	.short	0x010a
        /*0966*/ 	.byte	0xff
	.zero		1


	//   ....[134]....
        /*0968*/ 	.word	0x000088d0
        /*096c*/ 	.word	0x0000004f
        /*0970*/ 	.word	0x000000b0
        /*0974*/ 	.short	0x010a
        /*0976*/ 	.byte	0xff
	.zero		1


	//   ....[135]....
        /*0978*/ 	.word	0x00008920
        /*097c*/ 	.word	0x00000003
        /*0980*/ 	.word	0x00000040
        /*0984*/ 	.short	0x010a
        /*0986*/ 	.byte	0xff
	.zero		1


	//   ....[136]....
        /*0988*/ 	.word	0x00008970
        /*098c*/ 	.word	0x00000053
        /*0990*/ 	.word	0x00000040
        /*0994*/ 	.short	0x010a
        /*0996*/ 	.byte	0xff
	.zero		1


	//   ....[137]....
        /*0998*/ 	.word	0x000089c0
        /*099c*/ 	.word	0x00000058
        /*09a0*/ 	.word	0x00000040
        /*09a4*/ 	.short	0x010a
        /*09a6*/ 	.byte	0xff
	.zero		1


	//----- nvinfo : EIATTR_NUM_MBARRIERS
	.align		4
.L_47:
        /*09a8*/ 	.byte	0x03, 0x38
        /*09aa*/ 	.short	0x0022


	//----- nvinfo : EIATTR_EXIT_INSTR_OFFSETS
	.align		4
        /*09ac*/ 	.byte	0x04, 0x1c
        /*09ae*/ 	.short	(.L_49 - .L_48)


	//   ....[0]....
.L_48:
        /*09b0*/ 	.word	0x00002510


	//   ....[1]....
        /*09b4*/ 	.word	0x00002a00


	//   ....[2]....
        /*09b8*/ 	.word	0x00002a60


	//   ....[3]....
        /*09bc*/ 	.word	0x000039c0


	//   ....[4]....
        /*09c0*/ 	.word	0x00004a20


	//   ....[5]....
        /*09c4*/ 	.word	0x00004a60


	//   ....[6]....
        /*09c8*/ 	.word	0x00007d30


	//   ....[7]....
        /*09cc*/ 	.word	0x00007db0


	//   ....[8]....
        /*09d0*/ 	.word	0x00007de0


	//   ....[9]....
        /*09d4*/ 	.word	0x00007e50


	//----- nvinfo : EIATTR_MAX_THREADS
	.align		4
.L_49:
        /*09d8*/ 	.byte	0x04, 0x05
        /*09da*/ 	.short	(.L_51 - .L_50)
.L_50:
        /*09dc*/ 	.word	0x00000100
        /*09e0*/ 	.word	0x00000001
        /*09e4*/ 	.word	0x00000001


	//----- nvinfo : EIATTR_CRS_STACK_SIZE
	.align		4
.L_51:
        /*09e8*/ 	.byte	0x04, 0x1e
        /*09ea*/ 	.short	(.L_53 - .L_52)
.L_52:
        /*09ec*/ 	.word	0x00000000


	//----- nvinfo : EIATTR_CBANK_PARAM_SIZE
	.align		4
.L_53:
        /*09f0*/ 	.byte	0x03, 0x19
        /*09f2*/ 	.short	0x0800


	//----- nvinfo : EIATTR_PARAM_CBANK
	.align		4
        /*09f4*/ 	.byte	0x04, 0x0a
        /*09f6*/ 	.short	(.L_55 - .L_54)
	.align		4
.L_54:
        /*09f8*/ 	.word	index@(.nv.constant0._ZN7cutlass13device_kernelINS_4gemm6kernel13GemmUniversalIN4cute5tupleIJiiiiEEENS1_10collective13CollectiveMmaINS1_35MainloopSm100TmaUmmaWarpSpecializedILi4ELi2ELi4ENS5_IJNS4_1CILi1EEESB_SB_EEEEENS5_IJNSA_ILi64EEENSA_ILi128EEESE_EEENS_6half_tENS5_IJlSB_lEEESH_SI_NS4_8TiledMMAINS4_8MMA_AtomIJNS4_20SM100_MMA_F16BF16_SSISH_SH_fLi64ELi128ELNS4_4UMMA5MajorE0ELSN_0ELNSM_7ScaleInE0ELSO_0EEEEEENS4_6LayoutISC_NS5_IJNSA_ILi0EEESS_SS_EEEEENS5_IJNS4_10UnderscoreESV_SV_EEEEENS4_13SM90_TMA_LOADENS4_14ComposedLayoutINS4_7SwizzleILi3ELi4ELi3EEENS4_18smem_ptr_flag_bitsILi16EEENSR_INS5_IJNSA_ILi8EEESE_EEENS5_IJSE_SB_EEEEEEEvNS4_8identityESY_S18_vS19_EENS_8epilogue10collective18CollectiveEpilogueINS1B_23Sm100TmaWarpSpecializedILi4ELi2ELi16ELb1ELb0EEEJSG_NS5_IJNSR_ISE_SB_EENSR_INSA_ILi32EEESB_EEEEESH_SI_SH_SI_NS1B_6fusion15FusionCallbacksIS1F_NS1K_17LinearCombinationISH_fSH_fLNS_15FloatRoundStyleE2EEESG_S1J_JEEENS4_5SM1004TMEM4LOAD26SM100_TMEM_LOAD_16dp256b4xESY_NSZ_INS10_ILi2ELi4ELi3EEES13_NSR_INS5_IJS14_S1H_EEENS5_IJS1H_SB_EEEEEEENS4_17SM75_U32x4_LDSM_NENS4_14SM90_TMA_STOREES1Y_NS4_17SM90_U32x4_STSM_NENS4_39AutoVectorizingCopyWithAssumedAlignmentILi128EEEEEEvvEEEEvNT_6ParamsE)
        /*09fc*/ 	.short	0x0380
        /*09fe*/ 	.short	0x0800


	//----- nvinfo : EIATTR_SW_WAR
	.align		4
.L_55:
        /*0a00*/ 	.byte	0x04, 0x36
        /*0a02*/ 	.short	(.L_57 - .L_56)
.L_56:
        /*0a04*/ 	.word	0x00000008
.L_57:


//--------------------- .nv.callgraph             --------------------------
	.section	.nv.callgraph,"",@"SHT_CUDA_CALLGRAPH"
	.align	4
	.sectionentsize	8
	.align		4
        /*0000*/ 	.word	0x00000000
	.align		4
        /*0004*/ 	.word	0xffffffff
	.align		4
        /*0008*/ 	.word	index@(_ZN7cutlass13device_kernelINS_4gemm6kernel13GemmUniversalIN4cute5tupleIJiiiiEEENS1_10collective13CollectiveMmaINS1_35MainloopSm100TmaUmmaWarpSpecializedILi4ELi2ELi4ENS5_IJNS4_1CILi1EEESB_SB_EEEEENS5_IJNSA_ILi64EEENSA_ILi128EEESE_EEENS_6half_tENS5_IJlSB_lEEESH_SI_NS4_8TiledMMAINS4_8MMA_AtomIJNS4_20SM100_MMA_F16BF16_SSISH_SH_fLi64ELi128ELNS4_4UMMA5MajorE0ELSN_0ELNSM_7ScaleInE0ELSO_0EEEEEENS4_6LayoutISC_NS5_IJNSA_ILi0EEESS_SS_EEEEENS5_IJNS4_10UnderscoreESV_SV_EEEEENS4_13SM90_TMA_LOADENS4_14ComposedLayoutINS4_7SwizzleILi3ELi4ELi3EEENS4_18smem_ptr_flag_bitsILi16EEENSR_INS5_IJNSA_ILi8EEESE_EEENS5_IJSE_SB_EEEEEEEvNS4_8identityESY_S18_vS19_EENS_8epilogue10collective18CollectiveEpilogueINS1B_23Sm100TmaWarpSpecializedILi4ELi2ELi16ELb1ELb0EEEJSG_NS5_IJNSR_ISE_SB_EENSR_INSA_ILi32EEESB_EEEEESH_SI_SH_SI_NS1B_6fusion15FusionCallbacksIS1F_NS1K_17LinearCombinationISH_fSH_fLNS_15FloatRoundStyleE2EEESG_S1J_JEEENS4_5SM1004TMEM4LOAD26SM100_TMEM_LOAD_16dp256b4xESY_NSZ_INS10_ILi2ELi4ELi3EEES13_NSR_INS5_IJS14_S1H_EEENS5_IJS1H_SB_EEEEEEENS4_17SM75_U32x4_LDSM_NENS4_14SM90_TMA_STOREES1Y_NS4_17SM90_U32x4_STSM_NENS4_39AutoVectorizingCopyWithAssumedAlignmentILi128EEEEEEvvEEEEvNT_6ParamsE)
	.align		4
        /*000c*/ 	.word	index@(__assertfail)
	.align		4
        /*0010*/ 	.word	0x00000000
	.align		4
        /*0014*/ 	.word	0xfffffffe
	.align		4
        /*0018*/ 	.word	0x00000000
	.align		4
        /*001c*/ 	.word	0xfffffffd
	.align		4
        /*0020*/ 	.word	0x00000000
	.align		4
        /*0024*/ 	.word	0xfffffffc


//--------------------- .nv.constant4             --------------------------
	.section	.nv.constant4,"a",@progbits
	.align	8
	.align		8
.nv.constant4:
        /*0000*/ 	.dword	__assertfail
	.align		8
        /*0008*/ 	.dword	__unnamed_1
	.align		8
        /*0010*/ 	.dword	__unnamed_2
	.align		8
        /*0018*/ 	.dword	_ZN40_INTERNAL_03e1474c_4_k_cu_b9fb79d2_300924cuda3std3__45__cpo5beginE
	.align		8
        /*0020*/ 	.dword	_ZN40_INTERNAL_03e1474c_4_k_cu_b9fb79d2_300924cuda3std3__45__cpo3endE
	.align		8
        /*0028*/ 	.dword	_ZN40_INTERNAL_03e1474c_4_k_cu_b9fb79d2_300924cuda3std3__45__cpo6cbeginE
	.align		8
        /*0030*/ 	.dword	_ZN40_INTERNAL_03e1474c_4_k_cu_b9fb79d2_300924cuda3std3__45__cpo4cendE
	.align		8
        /*0038*/ 	.dword	_ZN40_INTERNAL_03e1474c_4_k_cu_b9fb79d2_300924cuda3std3__442_GLOBAL__N__03e1474c_4_k_cu_b9fb79d2_300926ignoreE
	.align		8
        /*0040*/ 	.dword	_ZN40_INTERNAL_03e1474c_4_k_cu_b9fb79d2_300924cuda3std3__419piecewise_constructE
	.align		8
        /*0048*/ 	.dword	_ZN40_INTERNAL_03e1474c_4_k_cu_b9fb79d2_300924cuda3std3__48in_placeE
	.align		8
        /*0050*/ 	.dword	_ZN40_INTERNAL_03e1474c_4_k_cu_b9fb79d2_300924cuda3std6ranges3__45__cpo4swapE
	.align		8
        /*0058*/ 	.dword	_ZN40_INTERNAL_03e1474c_4_k_cu_b9fb79d2_300924cuda3std6ranges3__45__cpo9iter_moveE
	.align		8
        /*0060*/ 	.dword	_ZN40_INTERNAL_03e1474c_4_k_cu_b9fb79d2_300924cute7productE
	.align		8
        /*0068*/ 	.dword	_ZN40_INTERNAL_03e1474c_4_k_cu_b9fb79d2_300924cute1_E
	.align		8
        /*0070*/ 	.dword	$str$25
	.align		8
        /*0078*/ 	.dword	$str$26
	.align		8
        /*0080*/ 	.dword	$str$27
	.align		8
        /*0088*/ 	.dword	$str$28


//--------------------- .text._ZN7cutlass13device_kernelINS_4gemm6kernel13GemmUniversalIN4cute5tupleIJiiiiEEENS1_10collective13CollectiveMmaINS1_35MainloopSm100TmaUmmaWarpSpecializedILi4ELi2ELi4ENS5_IJNS4_1CILi1EEESB_SB_EEEEENS5_IJNSA_ILi64EEENSA_ILi128EEESE_EEENS_6half_tENS5_IJlSB_lEEESH_SI_NS4_8TiledMMAINS4_8MMA_AtomIJNS4_20SM100_MMA_F16BF16_SSISH_SH_fLi64ELi128ELNS4_4UMMA5MajorE0ELSN_0ELNSM_7ScaleInE0ELSO_0EEEEEENS4_6LayoutISC_NS5_IJNSA_ILi0EEESS_SS_EEEEENS5_IJNS4_10UnderscoreESV_SV_EEEEENS4_13SM90_TMA_LOADENS4_14ComposedLayoutINS4_7SwizzleILi3ELi4ELi3EEENS4_18smem_ptr_flag_bitsILi16EEENSR_INS5_IJNSA_ILi8EEESE_EEENS5_IJSE_SB_EEEEEEEvNS4_8identityESY_S18_vS19_EENS_8epilogue10collective18CollectiveEpilogueINS1B_23Sm100TmaWarpSpecializedILi4ELi2ELi16ELb1ELb0EEEJSG_NS5_IJNSR_ISE_SB_EENSR_INSA_ILi32EEESB_EEEEESH_SI_SH_SI_NS1B_6fusion15FusionCallbacksIS1F_NS1K_17LinearCombinationISH_fSH_fLNS_15FloatRoundStyleE2EEESG_S1J_JEEENS4_5SM1004TMEM4LOAD26SM100_TMEM_LOAD_16dp256b4xESY_NSZ_INS10_ILi2ELi4ELi3EEES13_NSR_INS5_IJS14_S1H_EEENS5_IJS1H_SB_EEEEEEENS4_17SM75_U32x4_LDSM_NENS4_14SM90_TMA_STOREES1Y_NS4_17SM90_U32x4_STSM_NENS4_39AutoVectorizingCopyWithAssumedAlignmentILi128EEEEEEvvEEEEvNT_6ParamsE --------------------------
	.section	.text._ZN7cutlass13device_kernelINS_4gemm6kernel13GemmUniversalIN4cute5tupleIJiiiiEEENS1_10collective13CollectiveMmaINS1_35MainloopSm100TmaUmmaWarpSpecializedILi4ELi2ELi4ENS5_IJNS4_1CILi1EEESB_SB_EEEEENS5_IJNSA_ILi64EEENSA_ILi128EEESE_EEENS_6half_tENS5_IJlSB_lEEESH_SI_NS4_8TiledMMAINS4_8MMA_AtomIJNS4_20SM100_MMA_F16BF16_SSISH_SH_fLi64ELi128ELNS4_4UMMA5MajorE0ELSN_0ELNSM_7ScaleInE0ELSO_0EEEEEENS4_6LayoutISC_NS5_IJNSA_ILi0EEESS_SS_EEEEENS5_IJNS4_10UnderscoreESV_SV_EEEEENS4_13SM90_TMA_LOADENS4_14ComposedLayoutINS4_7SwizzleILi3ELi4ELi3EEENS4_18smem_ptr_flag_bitsILi16EEENSR_INS5_IJNSA_ILi8EEESE_EEENS5_IJSE_SB_EEEEEEEvNS4_8identityESY_S18_vS19_EENS_8epilogue10collective18CollectiveEpilogueINS1B_23Sm100TmaWarpSpecializedILi4ELi2ELi16ELb1ELb0EEEJSG_NS5_IJNSR_ISE_SB_EENSR_INSA_ILi32EEESB_EEEEESH_SI_SH_SI_NS1B_6fusion15FusionCallbacksIS1F_NS1K_17LinearCombinationISH_fSH_fLNS_15FloatRoundStyleE2EEESG_S1J_JEEENS4_5SM1004TMEM4LOAD26SM100_TMEM_LOAD_16dp256b4xESY_NSZ_INS10_ILi2ELi4ELi3EEES13_NSR_INS5_IJS14_S1H_EEENS5_IJS1H_SB_EEEEEEENS4_17SM75_U32x4_LDSM_NENS4_14SM90_TMA_STOREES1Y_NS4_17SM90_U32x4_STSM_NENS4_39AutoVectorizingCopyWithAssumedAlignmentILi128EEEEEEvvEEEEvNT_6ParamsE,"ax",@progbits
	.align	128
.text._ZN7cutlass13device_kernelINS_4gemm6kernel13GemmUniversalIN4cute5tupleIJiiiiEEENS1_10collective13CollectiveMmaINS1_35MainloopSm100TmaUmmaWarpSpecializedILi4ELi2ELi4ENS5_IJNS4_1CILi1EEESB_SB_EEEEENS5_IJNSA_ILi64EEENSA_ILi128EEESE_EEENS_6half_tENS5_IJlSB_lEEESH_SI_NS4_8TiledMMAINS4_8MMA_AtomIJNS4_20SM100_MMA_F16BF16_SSISH_SH_fLi64ELi128ELNS4_4UMMA5MajorE0ELSN_0ELNSM_7ScaleInE0ELSO_0EEEEEENS4_6LayoutISC_NS5_IJNSA_ILi0EEESS_SS_EEEEENS5_IJNS4_10UnderscoreESV_SV_EEEEENS4_13SM90_TMA_LOADENS4_14ComposedLayoutINS4_7SwizzleILi3ELi4ELi3EEENS4_18smem_ptr_flag_bitsILi16EEENSR_INS5_IJNSA_ILi8EEESE_EEENS5_IJSE_SB_EEEEEEEvNS4_8identityESY_S18_vS19_EENS_8epilogue10collective18CollectiveEpilogueINS1B_23Sm100TmaWarpSpecializedILi4ELi2ELi16ELb1ELb0EEEJSG_NS5_IJNSR_ISE_SB_EENSR_INSA_ILi32EEESB_EEEEESH_SI_SH_SI_NS1B_6fusion15FusionCallbacksIS1F_NS1K_17LinearCombinationISH_fSH_fLNS_15FloatRoundStyleE2EEESG_S1J_JEEENS4_5SM1004TMEM4LOAD26SM100_TMEM_LOAD_16dp256b4xESY_NSZ_INS10_ILi2ELi4ELi3EEES13_NSR_INS5_IJS14_S1H_EEENS5_IJS1H_SB_EEEEEEENS4_17SM75_U32x4_LDSM_NENS4_14SM90_TMA_STOREES1Y_NS4_17SM90_U32x4_STSM_NENS4_39AutoVectorizingCopyWithAssumedAlignmentILi128EEEEEEvvEEEEvNT_6ParamsE:
        .type           _ZN7cutlass13device_kernelINS_4gemm6kernel13GemmUniversalIN4cute5tupleIJiiiiEEENS1_10collective13CollectiveMmaINS1_35MainloopSm100TmaUmmaWarpSpecializedILi4ELi2ELi4ENS5_IJNS4_1CILi1EEESB_SB_EEEEENS5_IJNSA_ILi64EEENSA_ILi128EEESE_EEENS_6half_tENS5_IJlSB_lEEESH_SI_NS4_8TiledMMAINS4_8MMA_AtomIJNS4_20SM100_MMA_F16BF16_SSISH_SH_fLi64ELi128ELNS4_4UMMA5MajorE0ELSN_0ELNSM_7ScaleInE0ELSO_0EEEEEENS4_6LayoutISC_NS5_IJNSA_ILi0EEESS_SS_EEEEENS5_IJNS4_10UnderscoreESV_SV_EEEEENS4_13SM90_TMA_LOADENS4_14ComposedLayoutINS4_7SwizzleILi3ELi4ELi3EEENS4_18smem_ptr_flag_bitsILi16EEENSR_INS5_IJNSA_ILi8EEESE_EEENS5_IJSE_SB_EEEEEEEvNS4_8identityESY_S18_vS19_EENS_8epilogue10collective18CollectiveEpilogueINS1B_23Sm100TmaWarpSpecializedILi4ELi2ELi16ELb1ELb0EEEJSG_NS5_IJNSR_ISE_SB_EENSR_INSA_ILi32EEESB_EEEEESH_SI_SH_SI_NS1B_6fusion15FusionCallbacksIS1F_NS1K_17LinearCombinationISH_fSH_fLNS_15FloatRoundStyleE2EEESG_S1J_JEEENS4_5SM1004TMEM4LOAD26SM100_TMEM_LOAD_16dp256b4xESY_NSZ_INS10_ILi2ELi4ELi3EEES13_NSR_INS5_IJS14_S1H_EEENS5_IJS1H_SB_EEEEEEENS4_17SM75_U32x4_LDSM_NENS4_14SM90_TMA_STOREES1Y_NS4_17SM90_U32x4_STSM_NENS4_39AutoVectorizingCopyWithAssumedAlignmentILi128EEEEEEvvEEEEvNT_6ParamsE,@function
        .size           _ZN7cutlass13device_kernelINS_4gemm6kernel13GemmUniversalIN4cute5tupleIJiiiiEEENS1_10collective13CollectiveMmaINS1_35MainloopSm100TmaUmmaWarpSpecializedILi4ELi2ELi4ENS5_IJNS4_1CILi1EEESB_SB_EEEEENS5_IJNSA_ILi64EEENSA_ILi128EEESE_EEENS_6half_tENS5_IJlSB_lEEESH_SI_NS4_8TiledMMAINS4_8MMA_AtomIJNS4_20SM100_MMA_F16BF16_SSISH_SH_fLi64ELi128ELNS4_4UMMA5MajorE0ELSN_0ELNSM_7ScaleInE0ELSO_0EEEEEENS4_6LayoutISC_NS5_IJNSA_ILi0EEESS_SS_EEEEENS5_IJNS4_10UnderscoreESV_SV_EEEEENS4_13SM90_TMA_LOADENS4_14ComposedLayoutINS4_7SwizzleILi3ELi4ELi3EEENS4_18smem_ptr_flag_bitsILi16EEENSR_INS5_IJNSA_ILi8EEESE_EEENS5_IJSE_SB_EEEEEEEvNS4_8identityESY_S18_vS19_EENS_8epilogue10collective18CollectiveEpilogueINS1B_23Sm100TmaWarpSpecializedILi4ELi2ELi16ELb1ELb0EEEJSG_NS5_IJNSR_ISE_SB_EENSR_INSA_ILi32EEESB_EEEEESH_SI_SH_SI_NS1B_6fusion15FusionCallbacksIS1F_NS1K_17LinearCombinationISH_fSH_fLNS_15FloatRoundStyleE2EEESG_S1J_JEEENS4_5SM1004TMEM4LOAD26SM100_TMEM_LOAD_16dp256b4xESY_NSZ_INS10_ILi2ELi4ELi3EEES13_NSR_INS5_IJS14_S1H_EEENS5_IJS1H_SB_EEEEEEENS4_17SM75_U32x4_LDSM_NENS4_14SM90_TMA_STOREES1Y_NS4_17SM90_U32x4_STSM_NENS4_39AutoVectorizingCopyWithAssumedAlignmentILi128EEEEEEvvEEEEvNT_6ParamsE,(.L_x_176 - _ZN7cutlass13device_kernelINS_4gemm6kernel13GemmUniversalIN4cute5tupleIJiiiiEEENS1_10collective13CollectiveMmaINS1_35MainloopSm100TmaUmmaWarpSpecializedILi4ELi2ELi4ENS5_IJNS4_1CILi1EEESB_SB_EEEEENS5_IJNSA_ILi64EEENSA_ILi128EEESE_EEENS_6half_tENS5_IJlSB_lEEESH_SI_NS4_8TiledMMAINS4_8MMA_AtomIJNS4_20SM100_MMA_F16BF16_SSISH_SH_fLi64ELi128ELNS4_4UMMA5MajorE0ELSN_0ELNSM_7ScaleInE0ELSO_0EEEEEENS4_6LayoutISC_NS5_IJNSA_ILi0EEESS_SS_EEEEENS5_IJNS4_10UnderscoreESV_SV_EEEEENS4_13SM90_TMA_LOADENS4_14ComposedLayoutINS4_7SwizzleILi3ELi4ELi3EEENS4_18smem_ptr_flag_bitsILi16EEENSR_INS5_IJNSA_ILi8EEESE_EEENS5_IJSE_SB_EEEEEEEvNS4_8identityESY_S18_vS19_EENS_8epilogue10collective18CollectiveEpilogueINS1B_23Sm100TmaWarpSpecializedILi4ELi2ELi16ELb1ELb0EEEJSG_NS5_IJNSR_ISE_SB_EENSR_INSA_ILi32EEESB_EEEEESH_SI_SH_SI_NS1B_6fusion15FusionCallbacksIS1F_NS1K_17LinearCombinationISH_fSH_fLNS_15FloatRoundStyleE2EEESG_S1J_JEEENS4_5SM1004TMEM4LOAD26SM100_TMEM_LOAD_16dp256b4xESY_NSZ_INS10_ILi2ELi4ELi3EEES13_NSR_INS5_IJS14_S1H_EEENS5_IJS1H_SB_EEEEEEENS4_17SM75_U32x4_LDSM_NENS4_14SM90_TMA_STOREES1Y_NS4_17SM90_U32x4_STSM_NENS4_39AutoVectorizingCopyWithAssumedAlignmentILi128EEEEEEvvEEEEvNT_6ParamsE)
        .other          _ZN7cutlass13device_kernelINS_4gemm6kernel13GemmUniversalIN4cute5tupleIJiiiiEEENS1_10collective13CollectiveMmaINS1_35MainloopSm100TmaUmmaWarpSpecializedILi4ELi2ELi4ENS5_IJNS4_1CILi1EEESB_SB_EEEEENS5_IJNSA_ILi64EEENSA_ILi128EEESE_EEENS_6half_tENS5_IJlSB_lEEESH_SI_NS4_8TiledMMAINS4_8MMA_AtomIJNS4_20SM100_MMA_F16BF16_SSISH_SH_fLi64ELi128ELNS4_4UMMA5MajorE0ELSN_0ELNSM_7ScaleInE0ELSO_0EEEEEENS4_6LayoutISC_NS5_IJNSA_ILi0EEESS_SS_EEEEENS5_IJNS4_10UnderscoreESV_SV_EEEEENS4_13SM90_TMA_LOADENS4_14ComposedLayoutINS4_7SwizzleILi3ELi4ELi3EEENS4_18smem_ptr_flag_bitsILi16EEENSR_INS5_IJNSA_ILi8EEESE_EEENS5_IJSE_SB_EEEEEEEvNS4_8identityESY_S18_vS19_EENS_8epilogue10collective18CollectiveEpilogueINS1B_23Sm100TmaWarpSpecializedILi4ELi2ELi16ELb1ELb0EEEJSG_NS5_IJNSR_ISE_SB_EENSR_INSA_ILi32EEESB_EEEEESH_SI_SH_SI_NS1B_6fusion15FusionCallbacksIS1F_NS1K_17LinearCombinationISH_fSH_fLNS_15FloatRoundStyleE2EEESG_S1J_JEEENS4_5SM1004TMEM4LOAD26SM100_TMEM_LOAD_16dp256b4xESY_NSZ_INS10_ILi2ELi4ELi3EEES13_NSR_INS5_IJS14_S1H_EEENS5_IJS1H_SB_EEEEEEENS4_17SM75_U32x4_LDSM_NENS4_14SM90_TMA_STOREES1Y_NS4_17SM90_U32x4_STSM_NENS4_39AutoVectorizingCopyWithAssumedAlignmentILi128EEEEEEvvEEEEvNT_6ParamsE,@"STO_CUDA_ENTRY STV_DEFAULT"
_ZN7cutlass13device_kernelINS_4gemm6kernel13GemmUniversalIN4cute5tupleIJiiiiEEENS1_10collective13CollectiveMmaINS1_35MainloopSm100TmaUmmaWarpSpecializedILi4ELi2ELi4ENS5_IJNS4_1CILi1EEESB_SB_EEEEENS5_IJNSA_ILi64EEENSA_ILi128EEESE_EEENS_6half_tENS5_IJlSB_lEEESH_SI_NS4_8TiledMMAINS4_8MMA_AtomIJNS4_20SM100_MMA_F16BF16_SSISH_SH_fLi64ELi128ELNS4_4UMMA5MajorE0ELSN_0ELNSM_7ScaleInE0ELSO_0EEEEEENS4_6LayoutISC_NS5_IJNSA_ILi0EEESS_SS_EEEEENS5_IJNS4_10UnderscoreESV_SV_EEEEENS4_13SM90_TMA_LOADENS4_14ComposedLayoutINS4_7SwizzleILi3ELi4ELi3EEENS4_18smem_ptr_flag_bitsILi16EEENSR_INS5_IJNSA_ILi8EEESE_EEENS5_IJSE_SB_EEEEEEEvNS4_8identityESY_S18_vS19_EENS_8epilogue10collective18CollectiveEpilogueINS1B_23Sm100TmaWarpSpecializedILi4ELi2ELi16ELb1ELb0EEEJSG_NS5_IJNSR_ISE_SB_EENSR_INSA_ILi32EEESB_EEEEESH_SI_SH_SI_NS1B_6fusion15FusionCallbacksIS1F_NS1K_17LinearCombinationISH_fSH_fLNS_15FloatRoundStyleE2EEESG_S1J_JEEENS4_5SM1004TMEM4LOAD26SM100_TMEM_LOAD_16dp256b4xESY_NSZ_INS10_ILi2ELi4ELi3EEES13_NSR_INS5_IJS14_S1H_EEENS5_IJS1H_SB_EEEEEEENS4_17SM75_U32x4_LDSM_NENS4_14SM90_TMA_STOREES1Y_NS4_17SM90_U32x4_STSM_NENS4_39AutoVectorizingCopyWithAssumedAlignmentILi128EEEEEEvvEEEEvNT_6ParamsE:
[----:B------:R-:W1:Y:S01]  /*0000*/  LDC R1, c[0x0][0x37c] ;  /* 0x0000df00ff017b82 */ /* 0x000e620000000800 */
[----:B------:R-:W2:Y:S01]  /*0010*/  S2R R72, SR_TID.X ;  /* 0x0000000000487919 */ /* 0x000ea20000002100 */
[----:B------:R-:W3:Y:S01]  /*0020*/  LDCU.64 UR4, c[0x0][0x890] ;  /* 0x00011200ff0477ac */ /* 0x000ee20008000a00 */
[----:B------:R-:W-:Y:S02]  /*0030*/  PRMT R59, RZ, 0x7610, R59 ;  /* 0x00007610ff3b7816 */ /* 0x000fe4000000003b */
[----:B------:R-:W-:Y:S01]  /*0040*/  ELECT P5, URZ, PT ;  /* 0x0000000000ff782f */ /* 0x000fe200038a0000 */
[----:B------:R-:W4:Y:S01]  /*0050*/  LDCU.64 UR46, c[0x0][0x358] ;  /* 0x00006b00ff2e77ac */ /* 0x000f220008000a00 */
[----:B---3--:R-:W-:-:S04]  /*0060*/  UISETP.NE.U32.AND UP0, UPT, UR4, URZ, UPT ;  /* 0x000000ff0400728c */ /* 0x008fc8000bf05070 */
[----:B------:R-:W-:Y:S01]  /*0070*/  UISETP.NE.AND.EX UP0, UPT, UR5, URZ, UPT, UP0 ;  /* 0x000000ff0500728c */ /* 0x000fe2000bf05300 */
[----:B--2---:R-:W-:-:S05]  /*0080*/  SHF.R.U32.HI R65, RZ, 0x5, R72 ;  /* 0x00000005ff417819 */ /* 0x004fca0000011648 */
[----:B------:R-:W2:Y:S02]  /*0090*/  SHFL.IDX PT, R0, R65, RZ, 0x1f ;  /* 0x00001fff41007589 */ /* 0x000ea400000e0000 */
[----:B--2---:R-:W-:Y:S01]  /*00a0*/  R2UR UR8, R0 ;  /* 0x00000000000872ca */ /* 0x004fe200000e0000 */
[----:B-1--4-:R-:W-:-:S14]  /*00b0*/  BRA.U UP0, `(.L_x_0) ;  /* 0x00000001002c7547 */ /* 0x012fdc000b800000 */
[----:B------:R-:W1:Y:S02]  /*00c0*/  LDCU.64 UR6, c[0x0][0x888] ;  /* 0x00011100ff0677ac */ /* 0x000e640008000a00 */
[----:B-1----:R-:W-:-:S04]  /*00d0*/  UISETP.NE.U32.AND UP0, UPT, UR6, URZ, UPT ;  /* 0x000000ff0600728c */ /* 0x002fc8000bf05070 */
[----:B------:R-:W-:-:S09]  /*00e0*/  UISETP.NE.AND.EX UP0, UPT, UR7, URZ, UPT, UP0 ;  /* 0x000000ff0700728c */ /* 0x000fd2000bf05300 */
[----:B------:R-:W-:Y:S05]  /*00f0*/  BRA.U !UP0, `(.L_x_1) ;  /* 0x0000000108107547 */ /* 0x000fea000b800000 */
[----:B------:R-:W1:Y:S02]  /*0100*/  LDC.64 R2, c[0x0][0x888] ;  /* 0x00022200ff027b82 */ /* 0x000e640000000a00 */
[----:B-1----:R1:W5:Y:S01]  /*0110*/  LDG.E R35, desc[UR46][R2.64] ;  /* 0x0000002e02237981 */ /* 0x002362000c1e1900 */
[----:B------:R-:W-:Y:S01]  /*0120*/  HFMA2 R59, -RZ, RZ, 0, 5.9604644775390625e-08 ;  /* 0x00000001ff3b7431 */ /* 0x000fe200000001ff */
[----:B------:R-:W-:Y:S05]  /*0130*/  BRA `(.L_x_0) ;  /* 0x00000000000c7947 */ /* 0x000fea0003800000 */
.L_x_1:
[----:B------:R-:W1:Y:S01]  /*0140*/  LDCU UR6, c[0x0][0x880] ;  /* 0x00011000ff0677ac */ /* 0x000e620008000800 */
[----:B------:R-:W-:Y:S01]  /*0150*/  HFMA2 R59, -RZ, RZ, 0, 5.9604644775390625e-08 ;  /* 0x00000001ff3b7431 */ /* 0x000fe200000001ff */
[----:B-1----:R-:W-:-:S07]  /*0160*/  MOV R35, UR6 ;  /* 0x0000000600237c02 */ /* 0x002fce0008000f00 */
.L_x_0:
[----:B------:R-:W2:Y:S02]  /*0170*/  LDCU.64 UR6, c[0x0][0x8b0] ;  /* 0x00011600ff0677ac */ /* 0x000ea40008000a00 */
[----:B--2---:R-:W-:-:S04]  /*0180*/  UISETP.NE.U32.AND UP0, UPT, UR6, URZ, UPT ;  /* 0x000000ff0600728c */ /* 0x004fc8000bf05070 */
[----:B------:R-:W-:-:S09]  /*0190*/  UISETP.NE.AND.EX UP0, UPT, UR7, URZ, UPT, UP0 ;  /* 0x000000ff0700728c */ /* 0x000fd2000bf05300 */
[----:B------:R-:W-:Y:S05]  /*01a0*/  BRA.U UP0, `(.L_x_2) ;  /* 0x0000000100247547 */ /* 0x000fea000b800000 */
[----:B------:R-:W2:Y:S02]  /*01b0*/  LDCU.64 UR6, c[0x0][0x8a8] ;  /* 0x00011500ff0677ac */ /* 0x000ea40008000a00 */
[----:B--2---:R-:W-:-:S04]  /*01c0*/  UISETP.NE.U32.AND UP0, UPT, UR6, URZ, UPT ;  /* 0x000000ff0600728c */ /* 0x004fc8000bf05070 */
[----:B------:R-:W-:-:S09]  /*01d0*/  UISETP.NE.AND.EX UP0, UPT, UR7, URZ, UPT, UP0 ;  /* 0x000000ff0700728c */ /* 0x000fd2000bf05300 */
[----:B------:R-:W-:Y:S05]  /*01e0*/  BRA.U !UP0, `(.L_x_3) ;  /* 0x00000001080c7547 */ /* 0x000fea000b800000 */
[----:B-1----:R-:W1:Y:S02]  /*01f0*/  LDC.64 R2, c[0x0][0x8a8] ;  /* 0x00022a00ff027b82 */ /* 0x002e640000000a00 */
[----:B-1----:R2:W5:Y:S01]  /*0200*/  LDG.E R33, desc[UR46][R2.64] ;  /* 0x0000002e02217981 */ /* 0x002562000c1e1900 */
[----:B------:R-:W-:Y:S05]  /*0210*/  BRA `(.L_x_2) ;  /* 0x0000000000087947 */ /* 0x000fea0003800000 */
.L_x_3:
[----:B------:R-:W2:Y:S02]  /*0220*/  LDCU UR6, c[0x0][0x8a0] ;  /* 0x00011400ff0677ac */ /* 0x000ea40008000800 */
[----:B--2---:R-:W-:Y:S02]  /*0230*/  MOV R33, UR6 ;  /* 0x0000000600217c02 */ /* 0x004fe40008000f00 */
.L_x_2:
[----:B------:R-:W-:Y:S01]  /*0240*/  IMAD.U32 R0, RZ, RZ, UR8 ;  /* 0x00000008ff007e24 */ /* 0x000fe2000f8e00ff */
[----:B------:R-:W-:Y:S04]  /*0250*/  BSSY.RECONVERGENT B0, `(.L_x_4) ;  /* 0x000000c000007945 */ /* 0x000fe80003800200 */
[C---:B------:R-:W-:Y:S02]  /*0260*/  ISETP.NE.OR P1, PT, R0.reuse, 0x1, !P5 ;  /* 0x000000010000780c */ /* 0x040fe40006f25670 */
[----:B------:R-:W-:-:S11]  /*0270*/  ISETP.NE.OR P0, PT, R0, 0x3, !P5 ;  /* 0x000000030000780c */ /* 0x000fd60006f05670 */
[----:B------:R-:W-:Y:S05]  /*0280*/  @P1 BRA `(.L_x_5) ;  /* 0x0000000000201947 */ /* 0x000fea0003800000 */
[----:B------:R-:W3:Y:S02]  /*0290*/  LDCU.64 UR6, c[0x0][0x348] ;  /* 0x00006900ff0677ac */ /* 0x000ee40008000a00 */
[----:B---3--:R-:W-:Y:S02]  /*02a0*/  UIADD3 UR10, UP1, UPT, UR6, 0x80, URZ ;  /* 0x00000080060a7890 */ /* 0x008fe4000ff3e0ff */
[----:B------:R-:W-:Y:S02]  /*02b0*/  UIADD3 UR6, UP0, UPT, UR6, 0x180, URZ ;  /* 0x0000018006067890 */ /* 0x000fe4000ff1e0ff */
[----:B------:R-:W-:Y:S02]  /*02c0*/  UIADD3.X UR11, UPT, UPT, URZ, UR7, URZ, UP1, !UPT ;  /* 0x00000007ff0b7290 */ /* 0x000fe40008ffe4ff */
[----:B------:R-:W-:-:S07]  /*02d0*/  UIADD3.X UR7, UPT, UPT, URZ, UR7, URZ, UP0, !UPT ;  /* 0x00000007ff077290 */ /* 0x000fce00087fe4ff */
[----:B------:R3:W-:Y:S02]  /*02e0*/  UTMACCTL.PF [UR10] ;  /* 0x000000000a0079b9 */ /* 0x0007e40008040000 */
[----:B------:R3:W-:Y:S02]  /*02f0*/  UTMACCTL.PF [UR6] ;  /* 0x00000000060079b9 */ /* 0x0007e40008040000 */
[----:B---3--:R-:W-:Y:S01]  /*0300*/  NOP ;  /* 0x0000000000007918 */ /* 0x008fe20000000000 */
.L_x_5:
[----:B------:R-:W-:Y:S05]  /*0310*/  BSYNC.RECONVERGENT B0 ;  /* 0x0000000000007941 */ /* 0x000fea0003800200 */
.L_x_4:
[----:B------:R-:W-:Y:S04]  /*0320*/  BSSY.RECONVERGENT B0, `(.L_x_6) ;  /* 0x000000a000007945 */ /* 0x000fe80003800200 */
        /* <DEDUP_REMOVED lines=9> */
.L_x_7:
[----:B------:R-:W-:Y:S05]  /*03c0*/  BSYNC.RECONVERGENT B0 ;  /* 0x0000000000007941 */ /* 0x000fea0003800200 */
.L_x_6:
[----:B------:R-:W3:Y:S01]  /*03d0*/  LDCU.64 UR6, c[0x0][0x888] ;  /* 0x00011100ff0677ac */ /* 0x000ee20008000a00 */
[----:B------:R-:W-:Y:S02]  /*03e0*/  UISETP.EQ.U32.AND UP1, UPT, UR4, URZ, UPT ;  /* 0x000000ff0400728c */ /* 0x000fe4000bf22070 */
[----:B------:R-:W-:Y:S02]  /*03f0*/  UPLOP3.LUT UP2, UPT, UPT, UPT, UPT, 0x80, 0x8 ;  /* 0x000000000008789c */ /* 0x000fe40003f4f070 */
[----:B---3--:R-:W-:-:S04]  /*0400*/  UISETP.NE.U32.AND UP0, UPT, UR6, URZ, UPT ;  /* 0x000000ff0600728c */ /* 0x008fc8000bf05070 */
[----:B------:R-:W-:-:S04]  /*0410*/  UISETP.NE.AND.EX UP0, UPT, UR7, URZ, UPT, UP0 ;  /* 0x000000ff0700728c */ /* 0x000fc8000bf05300 */
[----:B------:R-:W-:-:S04]  /*0420*/  UISETP.EQ.OR.EX UP3, UPT, UR5, URZ, !UP0, UP1 ;  /* 0x000000ff0500728c */ /* 0x000fc8000c762710 */
[----:B------:R-:W-:-:S05]  /*0430*/  UP2UR UR50, UPR, URZ, 0x8 ;  /* 0x00000008ff327883 */ /* 0x000fca0008000000 */
[----:B------:R-:W-:Y:S07]  /*0440*/  BRA.U !UP3, `(.L_x_8) ;  /* 0x000000010b207547 */ /* 0x000fee000b800000 */
[----:B------:R-:W-:Y:S01]  /*0450*/  UISETP.NE.U32.AND UP2, UPT, UR4, URZ, UPT ;  /* 0x000000ff0400728c */ /* 0x000fe2000bf45070 */
[----:B-----5:R-:W-:Y:S01]  /*0460*/  FSETP.NEU.AND P0, PT, R35, RZ, PT ;  /* 0x000000ff2300720b */ /* 0x020fe20003f0d000 */
[----:B------:R-:W-:Y:S02]  /*0470*/  USEL UR4, URZ, 0xffffffff, UP0 ;  /* 0xffffffffff047887 */ /* 0x000fe40008000000 */
[----:B------:R-:W-:-:S10]  /*0480*/  UISETP.NE.AND.EX UP2, UPT, UR5, URZ, UPT, UP2 ;  /* 0x000000ff0500728c */ /* 0x000fd4000bf45320 */
[----:B------:R-:W-:Y:S01]  /*0490*/  VOTEU.ANY UP1, P0 ;  /* 0x0000000000ff7886 */ /* 0x000fe20000020100 */
[----:B------:R-:W-:-:S04]  /*04a0*/  @!UP2 USEL UR4, URZ, 0xffffffff, UP1 ;  /* 0xffffffffff04a887 */ /* 0x000fc80008800000 */
[----:B------:R-:W-:-:S04]  /*04b0*/  ULOP3.LUT UR4, UR4, 0x1, URZ, 0xc0, !UPT ;  /* 0x0000000104047892 */ /* 0x000fc8000f8ec0ff */
[----:B------:R-:W-:-:S11]  /*04c0*/  UISETP.NE.U32.AND UP2, UPT, UR4, 0x1, UPT ;  /* 0x000000010400788c */ /* 0x000fd6000bf45070 */
.L_x_8:
[----:B-12---:R-:W1:Y:S01]  /*04d0*/  SHFL.IDX PT, R2, R65, RZ, 0x1f ;  /* 0x00001fff41027589 */ /* 0x006e6200000e0000 */
[----:B------:R-:W-:-:S04]  /*04e0*/  UISETP.NE.AND UP1, UPT, UR8, 0x2, UPT ;  /* 0x000000020800788c */ /* 0x000fc8000bf25270 */
[----:B------:R-:W-:Y:S01]  /*04f0*/  USEL UR6, URZ, 0x1, UP1 ;  /* 0x00000001ff067887 */ /* 0x000fe20008800000 */
[----:B-1----:R-:W-:-:S13]  /*0500*/  ISETP.NE.AND P0, PT, R2, RZ, PT ;  /* 0x000000ff0200720c */ /* 0x002fda0003f05270 */
[----:B------:R-:W-:Y:S05]  /*0510*/  @P0 BRA `(.L_x_9) ;  /* 0x0000000000480947 */ /* 0x000fea0003800000 */
[----:B------:R-:W1:Y:S01]  /*0520*/  S2UR UR5, SR_CgaCtaId ;  /* 0x00000000000579c3 */ /* 0x000e620000008800 */
[----:B------:R-:W-:Y:S01]  /*0530*/  UMOV UR7, 0x400 ;  /* 0x0000040000077882 */ /* 0x000fe20000000000 */
[----:B------:R-:W-:Y:S01]  /*0540*/  UMOV UR4, 0x1 ;  /* 0x0000000100047882 */ /* 0x000fe20000000000 */
[----:B------:R-:W-:Y:S01]  /*0550*/  ELECT P0, URZ, PT ;  /* 0x0000000000ff782f */ /* 0x000fe20003800000 */
[----:B------:R-:W-:-:S04]  /*0560*/  UIADD3 UR10, UPT, UPT, -UR4, 0x100000, URZ ;  /* 0x00100000040a7890 */ /* 0x000fc8000fffe1ff */
[----:B------:R-:W-:Y:S02]  /*0570*/  USHF.L.U32 UR11, UR10, 0xb, URZ ;  /* 0x0000000b0a0b7899 */ /* 0x000fe400080006ff */
[----:B------:R-:W-:Y:S02]  /*0580*/  USHF.L.U32 UR10, UR10, 0x1, URZ ;  /* 0x000000010a0a7899 */ /* 0x000fe400080006ff */
[----:B-1----:R-:W-:Y:S01]  /*0590*/  ULEA UR5, UR5, UR7, 0x18 ;  /* 0x0000000705057291 */ /* 0x002fe2000f8ec0ff */
[----:B------:R-:W1:Y:S11]  /*05a0*/  FENCE.VIEW.ASYNC.S ;  /* 0x00000000000073c6 */ /* 0x000e760000000000 */
[----:B-1----:R1:W2:Y:S01]  /*05b0*/  SYNCS.EXCH.64 URZ, [UR5], UR10 ;  /* 0x0000000a05ff75b2 */ /* 0x0022a20008000100 */
[----:B------:R1:W3:Y:S01]  /*05c0*/  SYNCS.EXCH.64 URZ, [UR5+0x20], UR10 ;  /* 0x0000200a05ff75b2 */ /* 0x0002e20008000100 */
[----:B------:R1:W4:Y:S01]  /*05d0*/  SYNCS.EXCH.64 URZ, [UR5+0x8], UR10 ;  /* 0x0000080a05ff75b2 */ /* 0x0003220008000100 */
[----:B------:R1:W1:Y:S01]  /*05e0*/  SYNCS.EXCH.64 URZ, [UR5+0x28], UR10 ;  /* 0x0000280a05ff75b2 */ /* 0x0002620008000100 */
[----:B------:R1:W1:Y:S01]  /*05f0*/  SYNCS.EXCH.64 URZ, [UR5+0x10], UR10 ;  /* 0x0000100a05ff75b2 */ /* 0x0002620008000100 */
[----:B------:R1:W1:Y:S01]  /*0600*/  SYNCS.EXCH.64 URZ, [UR5+0x30], UR10 ;  /* 0x0000300a05ff75b2 */ /* 0x0002620008000100 */
[----:B------:R1:W1:Y:S01]  /*0610*/  SYNCS.EXCH.64 URZ, [UR5+0x18], UR10 ;  /* 0x0000180a05ff75b2 */ /* 0x0002620008000100 */
[----:B------:R1:W1:Y:S01]  /*0620*/  SYNCS.EXCH.64 URZ, [UR5+0x38], UR10 ;  /* 0x0000380a05ff75b2 */ /* 0x0002620008000100 */
[----:B------:R-:W-:Y:S01]  /*0630*/  NOP ;  /* 0x0000000000007918 */ /* 0x000fe20000000000 */
.L_x_9:
[----:B------:R-:W2:Y:S01]  /*0640*/  SHFL.IDX PT, R2, R65, RZ, 0x1f ;  /* 0x00001fff41027589 */ /* 0x000ea200000e0000 */
[----:B------:R-:W-:Y:S01]  /*0650*/  NOP ;  /* 0x0000000000007918 */ /* 0x000fe20000000000 */
[----:B--2---:R-:W-:-:S13]  /*0660*/  ISETP.NE.AND P0, PT, R2, 0x1, PT ;  /* 0x000000010200780c */ /* 0x004fda0003f05270 */
[----:B------:R-:W-:Y:S05]  /*0670*/  @P0 BRA `(.L_x_10) ;  /* 0x0000000000580947 */ /* 0x000fea0003800000 */
[----:B------:R-:W2:Y:S01]  /*0680*/  S2UR UR7, SR_CgaCtaId ;  /* 0x00000000000779c3 */ /* 0x000ea20000008800 */
[----:B------:R-:W-:Y:S01]  /*0690*/  UMOV UR9, 0x400 ;  /* 0x0000040000097882 */ /* 0x000fe20000000000 */
[----:B-1----:R-:W-:Y:S01]  /*06a0*/  UMOV UR5, 0x20 ;  /* 0x0000002000057882 */ /* 0x002fe20000000000 */
[----:B------:R-:W-:Y:S01]  /*06b0*/  UMOV UR4, 0x80 ;  /* 0x0000008000047882 */ /* 0x000fe20000000000 */
[----:B------:R-:W-:-:S04]  /*06c0*/  UIADD3 UR10, UPT, UPT, -UR5, 0x100000, URZ ;  /* 0x00100000050a7890 */ /* 0x000fc8000fffe1ff */
[----:B------:R-:W-:Y:S02]  /*06d0*/  USHF.L.U32 UR11, UR10, 0xb, URZ ;  /* 0x0000000b0a0b7899 */ /* 0x000fe400080006ff */
[----:B------:R-:W-:Y:S02]  /*06e0*/  USHF.L.U32 UR10, UR10, 0x1, URZ ;  /* 0x000000010a0a7899 */ /* 0x000fe400080006ff */
[----:B------:R-:W-:-:S04]  /*06f0*/  UIADD3 UR4, UPT, UPT, -UR4, 0x100000, URZ ;  /* 0x0010000004047890 */ /* 0x000fc8000fffe1ff */
[----:B------:R-:W-:Y:S02]  /*0700*/  USHF.L.U32 UR5, UR4, 0xb, URZ ;  /* 0x0000000b04057899 */ /* 0x000fe400080006ff */
[----:B------:R-:W-:Y:S01]  /*0710*/  USHF.L.U32 UR4, UR4, 0x1, URZ ;  /* 0x0000000104047899 */ /* 0x000fe200080006ff */
[----:B------:R-:W-:Y:S01]  /*0720*/  ELECT P0, URZ, PT ;  /* 0x0000000000ff782f */ /* 0x000fe20003800000 */
[----:B--2---:R-:W-:Y:S01]  /*0730*/  ULEA UR7, UR7, UR9, 0x18 ;  /* 0x0000000907077291 */ /* 0x004fe2000f8ec0ff */
[----:B------:R-:W1:Y:S11]  /*0740*/  FENCE.VIEW.ASYNC.S ;  /* 0x00000000000073c6 */ /* 0x000e760000000000 */
[----:B-1----:R2:W1:Y:S01]  /*0750*/  SYNCS.EXCH.64 URZ, [UR7+0x40], UR10 ;  /* 0x0000400a07ff75b2 */ /* 0x0024620008000100 */
[----:B------:R2:W1:Y:S01]  /*0760*/  SYNCS.EXCH.64 URZ, [UR7+0x60], UR4 ;  /* 0x0000600407ff75b2 */ /* 0x0004620008000100 */
[----:B------:R2:W1:Y:S01]  /*0770*/  SYNCS.EXCH.64 URZ, [UR7+0x48], UR10 ;  /* 0x0000480a07ff75b2 */ /* 0x0004620008000100 */
[----:B------:R2:W1:Y:S01]  /*0780*/  SYNCS.EXCH.64 URZ, [UR7+0x68], UR4 ;  /* 0x0000680407ff75b2 */ /* 0x0004620008000100 */
[----:B------:R2:W1:Y:S01]  /*0790*/  SYNCS.EXCH.64 URZ, [UR7+0x50], UR10 ;  /* 0x0000500a07ff75b2 */ /* 0x0004620008000100 */
[----:B------:R2:W1:Y:S01]  /*07a0*/  SYNCS.EXCH.64 URZ, [UR7+0x70], UR4 ;  /* 0x0000700407ff75b2 */ /* 0x0004620008000100 */
[----:B------:R2:W1:Y:S01]  /*07b0*/  SYNCS.EXCH.64 URZ, [UR7+0x58], UR10 ;  /* 0x0000580a07ff75b2 */ /* 0x0004620008000100 */
[----:B------:R2:W1:Y:S02]  /*07c0*/  SYNCS.EXCH.64 URZ, [UR7+0x78], UR4 ;  /* 0x0000780407ff75b2 */ /* 0x0004640008000100 */
[----:B--2---:R-:W-:Y:S01]  /*07d0*/  NOP ;  /* 0x0000000000007918 */ /* 0x004fe20000000000 */
.L_x_10:
[----:B------:R-:W2:Y:S01]  /*07e0*/  SHFL.IDX PT, R2, R65, RZ, 0x1f ;  /* 0x00001fff41027589 */ /* 0x000ea200000e0000 */
[----:B------:R-:W-:Y:S01]  /*07f0*/  NOP ;  /* 0x0000000000007918 */ /* 0x000fe20000000000 */
[----:B--2---:R-:W-:-:S13]  /*0800*/  ISETP.NE.AND P0, PT, R2, 0x3, PT ;  /* 0x000000030200780c */ /* 0x004fda0003f05270 */
[----:B------:R-:W-:Y:S05]  /*0810*/  @P0 BRA `(.L_x_11) ;  /* 0x0000000000300947 */ /* 0x000fea0003800000 */
[----:B-1----:R-:W1:Y:S01]  /*0820*/  S2UR UR5, SR_CgaCtaId ;  /* 0x00000000000579c3 */ /* 0x002e620000008800 */
        /* <DEDUP_REMOVED lines=8> */
[----:B-1----:R2:W1:Y:S01]  /*08b0*/  SYNCS.EXCH.64 URZ, [UR5+0x80], UR10 ;  /* 0x0000800a05ff75b2 */ /* 0x0024620008000100 */
[----:B------:R2:W1:Y:S02]  /*08c0*/  SYNCS.EXCH.64 URZ, [UR5+0x88], UR10 ;  /* 0x0000880a05ff75b2 */ /* 0x0004640008000100 */
[----:B--2---:R-:W-:Y:S01]  /*08d0*/  NOP ;  /* 0x0000000000007918 */ /* 0x004fe20000000000 */
.L_x_11:
[----:B------:R-:W2:Y:S01]  /*08e0*/  SHFL.IDX PT, R2, R65, RZ, 0x1f ;  /* 0x00001fff41027589 */ /* 0x000ea200000e0000 */
[----:B------:R-:W-:Y:S01]  /*08f0*/  NOP ;  /* 0x0000000000007918 */ /* 0x000fe20000000000 */
[----:B--2---:R-:W-:-:S13]  /*0900*/  ISETP.NE.AND P0, PT, R2, 0x4, PT ;  /* 0x000000040200780c */ /* 0x004fda0003f05270 */
[----:B------:R-:W-:Y:S05]  /*0910*/  @P0 BRA `(.L_x_12) ;  /* 0x00000000004c0947 */ /* 0x000fea0003800000 */
[----:B-1----:R-:W1:Y:S01]  /*0920*/  S2UR UR5, SR_CgaCtaId ;  /* 0x00000000000579c3 */ /* 0x002e620000008800 */
[----:B------:R-:W-:Y:S01]  /*0930*/  UMOV UR9, 0x100 ;  /* 0x0000010000097882 */ /* 0x000fe20000000000 */
[----:B------:R-:W-:Y:S01]  /*0940*/  UMOV UR7, 0x400 ;  /* 0x0000040000077882 */ /* 0x000fe20000000000 */
[----:B------:R-:W-:Y:S01]  /*0950*/  USEL UR9, UR9, 0xe0, UP2 ;  /* 0x000000e009097887 */ /* 0x000fe20009000000 */
[----:B------:R-:W-:Y:S01]  /*0960*/  UMOV UR4, 0x1 ;  /* 0x0000000100047882 */ /* 0x000fe20000000000 */
[----:B------:R-:W-:Y:S01]  /*0970*/  ELECT P0, URZ, PT ;  /* 0x0000000000ff782f */ /* 0x000fe20003800000 */
[----:B------:R-:W-:-:S04]  /*0980*/  UIADD3 UR10, UPT, UPT, -UR4, 0x100000, URZ ;  /* 0x00100000040a7890 */ /* 0x000fc8000fffe1ff */
[----:B------:R-:W-:Y:S02]  /*0990*/  USHF.L.U32 UR11, UR10, 0xb, URZ ;  /* 0x0000000b0a0b7899 */ /* 0x000fe400080006ff */
[----:B------:R-:W-:Y:S02]  /*09a0*/  USHF.L.U32 UR10, UR10, 0x1, URZ ;  /* 0x000000010a0a7899 */ /* 0x000fe400080006ff */
[----:B------:R-:W-:-:S04]  /*09b0*/  UIADD3 UR12, UPT, UPT, -UR9, 0x100000, URZ ;  /* 0x00100000090c7890 */ /* 0x000fc8000fffe1ff */
[----:B------:R-:W-:Y:S02]  /*09c0*/  USHF.L.U32 UR13, UR12, 0xb, URZ ;  /* 0x0000000b0c0d7899 */ /* 0x000fe400080006ff */
[----:B------:R-:W-:Y:S02]  /*09d0*/  USHF.L.U32 UR12, UR12, 0x1, URZ ;  /* 0x000000010c0c7899 */ /* 0x000fe400080006ff */
[----:B-1----:R-:W-:Y:S01]  /*09e0*/  ULEA UR5, UR5, UR7, 0x18 ;  /* 0x0000000705057291 */ /* 0x002fe2000f8ec0ff */
[----:B------:R-:W1:Y:S11]  /*09f0*/  FENCE.VIEW.ASYNC.S ;  /* 0x00000000000073c6 */ /* 0x000e760000000000 */
[----:B-1----:R2:W1:Y:S01]  /*0a00*/  SYNCS.EXCH.64 URZ, [UR5+0x90], UR10 ;  /* 0x0000900a05ff75b2 */ /* 0x0024620008000100 */
[----:B------:R2:W1:Y:S01]  /*0a10*/  SYNCS.EXCH.64 URZ, [UR5+0xa0], UR12 ;  /* 0x0000a00c05ff75b2 */ /* 0x0004620008000100 */
[----:B------:R2:W1:Y:S01]  /*0a20*/  SYNCS.EXCH.64 URZ, [UR5+0x98], UR10 ;  /* 0x0000980a05ff75b2 */ /* 0x0004620008000100 */
[----:B------:R2:W1:Y:S02]  /*0a30*/  SYNCS.EXCH.64 URZ, [UR5+0xa8], UR12 ;  /* 0x0000a80c05ff75b2 */ /* 0x0004640008000100 */
[----:B--2---:R-:W-:Y:S01]  /*0a40*/  NOP ;  /* 0x0000000000007918 */ /* 0x004fe20000000000 */
.L_x_12:
        /* <DEDUP_REMOVED lines=26> */
.L_x_13:
        /* <DEDUP_REMOVED lines=18> */
.L_x_14:
[----:B-1----:R-:W1:Y:S01]  /*0d10*/  S2UR UR5, SR_CTAID.X ;  /* 0x00000000000579c3 */ /* 0x002e620000002500 */
[----:B------:R-:W-:-:S05]  /*0d20*/  CS2R.32 R60, SR_CgaSize ;  /* 0x00000000003c7805 */ /* 0x000fca0000008a00 */
[----:B------:R-:W-:-:S05]  /*0d30*/  IMAD R60, R60, -0xa0, RZ ;  /* 0xffffff603c3c7824 */ /* 0x000fca00078e02ff */
[----:B------:R-:W-:-:S14]  /*0d40*/  R2UR UR9, R60 ;  /* 0x000000003c0972ca */ /* 0x000fdc00000e0000 */
[----:B------:R-:W2:Y:S01]  /*0d50*/  LDCU UR9, c[0x0][UR9+0x2b0] ;  /* 0x00005600090977ac */ /* 0x000ea20008000800 */
[----:B------:R-:W-:Y:S01]  /*0d60*/  NOP ;  /* 0x0000000000007918 */ /* 0x000fe20000000000 */
[----:B------:R-:W-:-:S05]  /*0d70*/  CS2R.32 R60, SR_CgaSize ;  /* 0x00000000003c7805 */ /* 0x000fca0000008a00 */
[----:B------:R-:W-:-:S05]  /*0d80*/  IMAD R60, R60, -0xa0, RZ ;  /* 0xffffff603c3c7824 */ /* 0x000fca00078e02ff */
[----:B------:R-:W-:-:S14]  /*0d90*/  R2UR UR7, R60 ;  /* 0x000000003c0772ca */ /* 0x000fdc00000e0000 */
[----:B------:R-:W3:Y:S01]  /*0da0*/  LDCU UR7, c[0x0][UR7+0x2b4] ;  /* 0x00005680070777ac */ /* 0x000ee20008000800 */
[----:B------:R-:W4:Y:S08]  /*0db0*/  S2UR UR4, SR_CTAID.Y ;  /* 0x00000000000479c3 */ /* 0x000f300000002600 */
[----:B------:R-:W3:Y:S01]  /*0dc0*/  LDC R9, c[0x0][0xb24] ;  /* 0x0002c900ff097b82 */ /* 0x000ee20000000800 */
[----:B-1----:R-:W-:-:S02]  /*0dd0*/  I2FP.F32.U32 R4, UR5 ;  /* 0x0000000500047c45 */ /* 0x002fc40008201000 */
[----:B------:R-:W-:-:S05]  /*0de0*/  CS2R.32 R5, SR_CgaSize ;  /* 0x0000000000057805 */ /* 0x000fca0000008a00 */
[----:B------:R-:W-:-:S06]  /*0df0*/  IMAD R5, R5, -0xa0, RZ ;  /* 0xffffff6005057824 */ /* 0x000fcc00078e02ff */
[----:B------:R-:W1:Y:S01]  /*0e00*/  LDC R5, c[0x0][R5+0x2a0] ;  /* 0x0000a80005057b82 */ /* 0x000e620000000800 */
[----:B------:R-:W-:Y:S01]  /*0e10*/  MOV R21, UR5 ;  /* 0x0000000500157c02 */ /* 0x000fe20008000f00 */
[----:B--2---:R-:W-:Y:S01]  /*0e20*/  FMUL R4, R4, UR9 ;  /* 0x0000000904047c20 */ /* 0x004fe20008400000 */
[----:B----4-:R-:W-:Y:S02]  /*0e30*/  I2FP.F32.U32 R2, UR4 ;  /* 0x0000000400027c45 */ /* 0x010fe40008201000 */
[----:B------:R-:W-:-:S05]  /*0e40*/  CS2R.32 R3, SR_CgaSize ;  /* 0x0000000000037805 */ /* 0x000fca0000008a00 */
[----:B------:R-:W-:-:S06]  /*0e50*/  IMAD R3, R3, -0xa0, RZ ;  /* 0xffffff6003037824 */ /* 0x000fcc00078e02ff */
[----:B------:R-:W2:Y:S01]  /*0e60*/  LDC R3, c[0x0][R3+0x2a4] ;  /* 0x0000a90003037b82 */ /* 0x000ea20000000800 */
[----:B------:R-:W4:Y:S01]  /*0e70*/  F2I.U32.TRUNC.NTZ R60, R4 ;  /* 0x00000004003c7305 */ /* 0x000f22000020f000 */
[----:B------:R-:W-:Y:S01]  /*0e80*/  MOV R20, UR4 ;  /* 0x0000000400147c02 */ /* 0x000fe20008000f00 */
[----:B---3--:R-:W-:-:S05]  /*0e90*/  FMUL R2, R2, UR7 ;  /* 0x0000000702027c20 */ /* 0x008fca0008400000 */
[----:B------:R-:W-:Y:S01]  /*0ea0*/  BAR.SYNC.DEFER_BLOCKING 0x0 ;  /* 0x0000000000007b1d */ /* 0x000fe20000010000 */
[----:B------:R-:W-:-:S05]  /*0eb0*/  ISETP.GE.AND P0, PT, R9, 0x1, PT ;  /* 0x000000010900780c */ /* 0x000fca0003f06270 */
[----:B------:R-:W3:Y:S02]  /*0ec0*/  F2I.U32.TRUNC.NTZ R58, R2 ;  /* 0x00000002003a7305 */ /* 0x000ee4000020f000 */
[----:B------:R-:W2:Y:S01]  /*0ed0*/  S2UR UR36, SR_CTAID.Z ;  /* 0x00000000002479c3 */ /* 0x000ea20000002700 */
[----:B----4-:R-:W-:-:S05]  /*0ee0*/  IADD3 R60, PT, PT, -R60, RZ, RZ ;  /* 0x000000ff3c3c7210 */ /* 0x010fca0007ffe1ff */
[----:B-1----:R-:W-:Y:S01]  /*0ef0*/  IMAD R60, R5, R60, UR5 ;  /* 0x00000005053c7e24 */ /* 0x002fe2000f8e023c */
[----:B---3--:R-:W-:-:S05]  /*0f00*/  IADD3 R58, PT, PT, -R58, RZ, RZ ;  /* 0x000000ff3a3a7210 */ /* 0x008fca0007ffe1ff */
[----:B--2---:R-:W-:Y:S01]  /*0f10*/  IMAD R58, R3, R58, UR4 ;  /* 0x00000004033a7e24 */ /* 0x004fe2000f8e023a */
[----:B------:R-:W-:Y:S06]  /*0f20*/  @!P0 BRA `(.L_x_15) ;  /* 0x0000000000b88947 */ /* 0x000fec0003800000 */
[----:B------:R-:W1:Y:S01]  /*0f30*/  LDC.64 R4, c[0x0][0xb18] ;  /* 0x0002c600ff047b82 */ /* 0x000e620000000a00 */
[----:B------:R-:W-:-:S07]  /*0f40*/  ISETP.NE.AND P0, PT, R9, 0x1, PT ;  /* 0x000000010900780c */ /* 0x000fce0003f05270 */
[----:B------:R-:W2:Y:S08]  /*0f50*/  LDC R10, c[0x0][0xb0c] ;  /* 0x0002c300ff0a7b82 */ /* 0x000eb00000000800 */
[----:B------:R-:W3:Y:S08]  /*0f60*/  LDC R11, c[0x0][0x370] ;  /* 0x0000dc00ff0b7b82 */ /* 0x000ef00000000800 */
[----:B------:R-:W4:Y:S01]  /*0f70*/  LDC R12, c[0x0][0x374] ;  /* 0x0000dd00ff0c7b82 */ /* 0x000f220000000800 */
[----:B-1----:R-:W-:-:S07]  /*0f80*/  ISETP.NE.AND P1, PT, R4, 0x1, PT ;  /* 0x000000010400780c */ /* 0x002fce0003f25270 */
[----:B------:R-:W3:Y:S01]  /*0f90*/  LDC.64 R6, c[0x0][0xb10] ;  /* 0x0002c400ff067b82 */ /* 0x000ee20000000a00 */
[----:B--2---:R-:W-:-:S07]  /*0fa0*/  ISETP.NE.AND P2, PT, R10, 0x1, PT ;  /* 0x000000010a00780c */ /* 0x004fce0003f45270 */
[----:B------:R-:W1:Y:S08]  /*0fb0*/  LDC R8, c[0x0][0xb20] ;  /* 0x0002c800ff087b82 */ /* 0x000e700000000800 */
[----:B------:R-:W2:Y:S01]  /*0fc0*/  LDC.64 R2, c[0x0][0xb28] ;  /* 0x0002ca00ff027b82 */ /* 0x000ea20000000a00 */
[----:B----4-:R-:W-:-:S04]  /*0fd0*/  IMAD.HI.U32 R13, R12, R5, RZ ;  /* 0x000000050c0d7227 */ /* 0x010fc800078e00ff */
[----:B------:R-:W-:-:S04]  /*0fe0*/  IMAD.HI.U32 R5, R20, R5, RZ ;  /* 0x0000000514057227 */ /* 0x000fc800078e00ff */
[----:B---3--:R-:W-:-:S04]  /*0ff0*/  IMAD.HI.U32 R14, R11, R6, RZ ;  /* 0x000000060b0e7227 */ /* 0x008fc800078e00ff */
[C---:B------:R-:W-:Y:S01]  /*1000*/  IMAD.HI.U32 R16, R21.reuse, R6, RZ ;  /* 0x0000000615107227 */ /* 0x040fe200078e00ff */
[-C--:B------:R-:W-:Y:S02]  /*1010*/  @P2 SHF.R.U32.HI R11, RZ, R7.reuse, R14 ;  /* 0x00000007ff0b2219 */ /* 0x080fe4000001160e */
[-C--:B-1----:R-:W-:Y:S02]  /*1020*/  @P1 SHF.R.U32.HI R12, RZ, R8.reuse, R13 ;  /* 0x00000008ff0c1219 */ /* 0x082fe4000001160d */
[----:B------:R-:W-:Y:S02]  /*1030*/  SHF.R.U32.HI R5, RZ, R8, R5 ;  /* 0x00000008ff057219 */ /* 0x000fe40000011605 */
[----:B------:R-:W-:Y:S02]  /*1040*/  SHF.R.U32.HI R16, RZ, R7, R16 ;  /* 0x00000007ff107219 */ /* 0x000fe40000011610 */
[----:B------:R-:W-:Y:S01]  /*1050*/  SEL R5, R20, R5, !P1 ;  /* 0x0000000514057207 */ /* 0x000fe20004800000 */
[----:B--2---:R-:W-:Y:S01]  /*1060*/  IMAD.HI.U32 R14, R12, R2, RZ ;  /* 0x000000020c0e7227 */ /* 0x004fe200078e00ff */
[----:B------:R-:W-:-:S02]  /*1070*/  SEL R7, R21, R16, !P2 ;  /* 0x0000001015077207 */ /* 0x000fc40005000000 */
[----:B------:R-:W-:Y:S01]  /*1080*/  IADD3 R13, PT, PT, -R5, RZ, RZ ;  /* 0x000000ff050d7210 */ /* 0x000fe20007ffe1ff */
[----:B------:R-:W-:Y:S01]  /*1090*/  IMAD.HI.U32 R6, R11, R2, RZ ;  /* 0x000000020b067227 */ /* 0x000fe200078e00ff */
[----:B------:R-:W-:-:S03]  /*10a0*/  @P0 SHF.R.U32.HI R12, RZ, R3, R14 ;  /* 0x00000003ff0c0219 */ /* 0x000fc6000001160e */
[----:B------:R-:W-:Y:S01]  /*10b0*/  IMAD R13, R4, R13, R20 ;  /* 0x0000000d040d7224 */ /* 0x000fe200078e0214 */
[----:B------:R-:W-:Y:S01]  /*10c0*/  @P0 SHF.R.U32.HI R11, RZ, R3, R6 ;  /* 0x00000003ff0b0219 */ /* 0x000fe20000011606 */
[----:B------:R-:W-:-:S04]  /*10d0*/  IMAD R12, R12, R9, RZ ;  /* 0x000000090c0c7224 */ /* 0x000fc800078e02ff */
[----:B------:R-:W-:Y:S01]  /*10e0*/  IMAD R6, R11, R9, RZ ;  /* 0x000000090b067224 */ /* 0x000fe200078e02ff */
[----:B------:R-:W-:-:S04]  /*10f0*/  ISETP.GE.AND P1, PT, R5, R12, PT ;  /* 0x0000000c0500720c */ /* 0x000fc80003f26270 */
[----:B------:R-:W-:Y:S01]  /*1100*/  ISETP.GE.OR P1, PT, R7, R6, P1 ;  /* 0x000000060700720c */ /* 0x000fe20000f26670 */
[----:B------:R-:W-:-:S05]  /*1110*/  IMAD.HI.U32 R6, R5, R2, RZ ;  /* 0x0000000205067227 */ /* 0x000fca00078e00ff */
[----:B------:R-:W-:-:S04]  /*1120*/  SHF.R.U32.HI R6, RZ, R3, R6 ;  /* 0x00000003ff067219 */ /* 0x000fc80000011606 */
[----:B------:R-:W-:-:S03]  /*1130*/  SEL R6, R5, R6, !P0 ;  /* 0x0000000605067207 */ /* 0x000fc60004000000 */
[----:B------:R-:W-:Y:S01]  /*1140*/  @!P1 IMAD.HI.U32 R8, R7, R2, RZ ;  /* 0x0000000207089227 */ /* 0x000fe200078e00ff */
[----:B------:R-:W-:-:S04]  /*1150*/  IADD3 R2, PT, PT, -R6, RZ, RZ ;  /* 0x000000ff06027210 */ /* 0x000fc80007ffe1ff */
[----:B------:R-:W-:Y:S01]  /*1160*/  @!P1 SHF.R.U32.HI R8, RZ, R3, R8 ;  /* 0x00000003ff089219 */ /* 0x000fe20000011608 */
[----:B------:R-:W-:-:S03]  /*1170*/  IMAD R2, R9, R2, R5 ;  /* 0x0000000209027224 */ /* 0x000fc600078e0205 */
[----:B------:R-:W-:-:S05]  /*1180*/  @!P1 SEL R3, R7, R8, !P0 ;  /* 0x0000000807039207 */ /* 0x000fca0004000000 */
[--C-:B------:R-:W-:Y:S02]  /*1190*/  @!P1 IMAD.IADD R6, R6, 0x1, -R3.reuse ;  /* 0x0000000106069824 */ /* 0x100fe400078e0a03 */
[----:B------:R-:W-:Y:S01]  /*11a0*/  @!P1 IMAD R3, R2, R11, R3 ;  /* 0x0000000b02039224 */ /* 0x000fe200078e0203 */
[----:B------:R-:W-:Y:S01]  /*11b0*/  IADD3 R2, PT, PT, -R7, RZ, RZ ;  /* 0x000000ff07027210 */ /* 0x000fe20007ffe1ff */
[----:B------:R-:W-:Y:S02]  /*11c0*/  @!P1 IMAD R5, R6, R9, R7 ;  /* 0x0000000906059224 */ /* 0x000fe400078e0207 */
[----:B------:R-:W-:Y:S02]  /*11d0*/  @!P1 IMAD.MOV.U32 R7, RZ, RZ, R3 ;  /* 0x000000ffff079224 */ /* 0x000fe400078e0003 */
[----:B------:R-:W-:Y:S02]  /*11e0*/  IMAD R2, R10, R2, R21 ;  /* 0x000000020a027224 */ /* 0x000fe400078e0215 */
[----:B------:R-:W-:-:S02]  /*11f0*/  IMAD R20, R5, R4, R13 ;  /* 0x0000000405147224 */ /* 0x000fc400078e020d */
[----:B------:R-:W-:Y:S02]  /*1200*/  IMAD R21, R7, R10, R2 ;  /* 0x0000000a07157224 */ /* 0x000fe400078e0202 */
.L_x_15:
[----:B------:R-:W1:Y:S01]  /*1210*/  LDCU UR4, c[0x0][0xb30] ;  /* 0x00016600ff0477ac */ /* 0x000e620008000800 */
[----:B------:R-:W2:Y:S08]  /*1220*/  S2UR UR37, SR_CgaCtaId ;  /* 0x00000000002579c3 */ /* 0x000eb00000008800 */
[----:B------:R-:W3:Y:S01]  /*1230*/  LDC R26, c[0x0][0xb24] ;  /* 0x0002c900ff1a7b82 */ /* 0x000ee20000000800 */
[----:B-1----:R-:W-:-:S09]  /*1240*/  UISETP.NE.AND UP1, UPT, UR4, 0x1, UPT ;  /* 0x000000010400788c */ /* 0x002fd2000bf25270 */
[----:B--2---:R-:W-:Y:S05]  /*1250*/  BRA.U UP1, `(.L_x_16) ;  /* 0x0000000101407547 */ /* 0x004fea000b800000 */
[----:B------:R-:W1:Y:S08]  /*1260*/  LDC.64 R4, c[0x0][0xb10] ;  /* 0x0002c400ff047b82 */ /* 0x000e700000000a00 */
[----:B------:R-:W2:Y:S08]  /*1270*/  LDC.64 R2, c[0x0][0xb18] ;  /* 0x0002c600ff027b82 */ /* 0x000eb00000000a00 */
[----:B------:R-:W4:Y:S08]  /*1280*/  LDC R6, c[0x0][0xb20] ;  /* 0x0002c800ff067b82 */ /* 0x000f300000000800 */
[----:B------:R-:W3:Y:S01]  /*1290*/  LDC R8, c[0x0][0xb0c] ;  /* 0x0002c300ff087b82 */ /* 0x000ee20000000800 */
[----:B-1----:R-:W-:-:S05]  /*12a0*/  IMAD.HI.U32 R4, R21, R4, RZ ;  /* 0x0000000415047227 */ /* 0x002fca00078e00ff */
[----:B------:R-:W-:Y:S01]  /*12b0*/  SHF.R.U32.HI R4, RZ, R5, R4 ;  /* 0x00000005ff047219 */ /* 0x000fe20000011604 */
[----:B--2---:R-:W-:Y:S01]  /*12c0*/  IMAD.HI.U32 R3, R20, R3, RZ ;  /* 0x0000000314037227 */ /* 0x004fe200078e00ff */
[----:B------:R-:W-:-:S04]  /*12d0*/  ISETP.NE.AND P0, PT, R2, 0x1, PT ;  /* 0x000000010200780c */ /* 0x000fc80003f05270 */
[----:B----4-:R-:W-:-:S04]  /*12e0*/  SHF.R.U32.HI R3, RZ, R6, R3 ;  /* 0x00000006ff037219 */ /* 0x010fc80000011603 */
[----:B------:R-:W-:Y:S02]  /*12f0*/  SEL R3, R20, R3, !P0 ;  /* 0x0000000314037207 */ /* 0x000fe40004000000 */
[----:B---3--:R-:W-:-:S04]  /*1300*/  ISETP.NE.AND P1, PT, R8, 0x1, PT ;  /* 0x000000010800780c */ /* 0x008fc80003f25270 */
[----:B------:R-:W-:-:S05]  /*1310*/  SEL R4, R21, R4, !P1 ;  /* 0x0000000415047207 */ /* 0x000fca0004800000 */
[----:B------:R-:W-:Y:S02]  /*1320*/  IMAD.IADD R5, R3, 0x1, -R4 ;  /* 0x0000000103057824 */ /* 0x000fe400078e0a04 */
[----:B------:R-:W-:Y:S02]  /*1330*/  IMAD.IADD R3, R4, 0x1, -R3 ;  /* 0x0000000104037824 */ /* 0x000fe400078e0a03 */
[----:B------:R-:W-:Y:S02]  /*1340*/  IMAD R21, R5, R8, R21 ;  /* 0x0000000805157224 */ /* 0x000fe400078e0215 */
[----:B------:R-:W-:-:S07]  /*1350*/  IMAD R20, R3, R2, R20 ;  /* 0x0000000203147224 */ /* 0x000fce00078e0214 */
.L_x_16:
[----:B------:R-:W-:Y:S01]  /*1360*/  BAR.SYNC.DEFER_BLOCKING 0x0 ;  /* 0x0000000000007b1d */ /* 0x000fe20000010000 */
[----:B------:R-:W-:Y:S01]  /*1370*/  UISETP.NE.AND UP1, UPT, UR8, 0x2, UPT ;  /* 0x000000020800788c */ /* 0x000fe2000bf25270 */
[----:B------:R-:W-:Y:S02]  /*1380*/  ISETP.NE.OR P5, PT, R0, 0x2, !P5 ;  /* 0x000000020000780c */ /* 0x000fe40006fa5670 */
[----:B------:R-:W-:-:S06]  /*1390*/  LOP3.LUT R2, R72, 0x1f, RZ, 0xc0, !PT ;  /* 0x0000001f48027812 */ /* 0x000fcc00078ec0ff */
[----:B------:R-:W-:Y:S05]  /*13a0*/  BRA.U UP1, `(.L_x_17) ;  /* 0x0000001101607547 */ /* 0x000fea000b800000 */
[----:B------:R-:W1:Y:S01]  /*13b0*/  LDCU UR13, c[0x0][0x38c] ;  /* 0x00007180ff0d77ac */ /* 0x000e620008000800 */
[----:B------:R-:W2:Y:S01]  /*13c0*/  LDC R9, c[0x0][0x370] ;  /* 0x0000dc00ff097b82 */ /* 0x000ea20000000800 */
[----:B------:R-:W-:Y:S01]  /*13d0*/  PLOP3.LUT P1, PT, PT, PT, UP2, 0x80, 0x8 ;  /* 0x000000000008781c */ /* 0x000fe20003f2f028 */
[----:B------:R-:W-:Y:S01]  /*13e0*/  HFMA2 R12, -RZ, RZ, 0, 0 ;  /* 0x00000000ff0c7431 */ /* 0x000fe200000001ff */
[----:B------:R-:W-:Y:S01]  /*13f0*/  ISETP.EQ.OR P4, PT, R2, RZ, P5 ;  /* 0x000000ff0200720c */ /* 0x000fe20002f82670 */
[----:B------:R-:W-:Y:S01]  /*1400*/  IMAD.MOV.U32 R15, RZ, RZ, 0x1 ;  /* 0x00000001ff0f7424 */ /* 0x000fe200078e00ff */
[----:B------:R-:W-:Y:S01]  /*1410*/  PLOP3.LUT P1, PT, P1, PT, PT, 0x8, 0x80 ;  /* 0x000000000080781c */ /* 0x000fe20000f2e170 */
[----:B------:R-:W-:Y:S01]  /*1420*/  IMAD.MOV.U32 R14, RZ, RZ, RZ ;  /* 0x000000ffff0e7224 */ /* 0x000fe200078e00ff */
[----:B------:R-:W-:Y:S01]  /*1430*/  MOV R8, 0x1 ;  /* 0x0000000100087802 */ /* 0x000fe20000000f00 */
[----:B------:R-:W4:Y:S01]  /*1440*/  LDC R0, c[0x0][0x374] ;  /* 0x0000dd00ff007b82 */ /* 0x000f220000000800 */
[----:B------:R-:W-:Y:S01]  /*1450*/  IMAD.MOV.U32 R10, RZ, RZ, RZ ;  /* 0x000000ffff0a7224 */ /* 0x000fe200078e00ff */
[----:B------:R-:W2:Y:S01]  /*1460*/  LDCU.64 UR22, c[0x0][0x348] ;  /* 0x00006900ff1677ac */ /* 0x000ea20008000a00 */
[----:B------:R-:W-:Y:S01]  /*1470*/  UMOV UR6, URZ ;  /* 0x000000ff00067c82 */ /* 0x000fe20008000000 */
[----:B-1----:R-:W-:-:S04]  /*1480*/  UIADD3 UR5, UPT, UPT, UR13, 0x3f, URZ ;  /* 0x0000003f0d057890 */ /* 0x002fc8000fffe0ff */
[----:B------:R-:W-:-:S04]  /*1490*/  USHF.R.S32.HI UR4, URZ, 0x1f, UR5 ;  /* 0x0000001fff047899 */ /* 0x000fc80008011405 */
[----:B------:R-:W-:-:S04]  /*14a0*/  ULEA.HI UR4, UR4, UR5, URZ, 0x6 ;  /* 0x0000000504047291 */ /* 0x000fc8000f8f30ff */
[----:B------:R-:W-:Y:S02]  /*14b0*/  USHF.R.S32.HI UR15, URZ, 0x6, UR4 ;  /* 0x00000006ff0f7899 */ /* 0x000fe40008011404 */
[----:B------:R-:W-:Y:S02]  /*14c0*/  UIADD3 UR4, UPT, UPT, UR13, -0x1, URZ ;  /* 0xffffffff0d047890 */ /* 0x000fe4000fffe0ff */
[----:B------:R-:W-:Y:S02]  /*14d0*/  UISETP.LT.U32.AND UP0, UPT, UR15, 0x4, UPT ;  /* 0x000000040f00788c */ /* 0x000fe4000bf01070 */
[----:B------:R-:W-:Y:S02]  /*14e0*/  UISETP.GE.U32.AND UP1, UPT, UR4, -0x7f, UPT ;  /* 0xffffff810400788c */ /* 0x000fe4000bf26070 */
[----:B------:R-:W-:Y:S02]  /*14f0*/  USEL UR14, UR15, 0x4, UP0 ;  /* 0x000000040f0e7887 */ /* 0x000fe40008000000 */
[----:B------:R-:W-:-:S02]  /*1500*/  UIADD3 UR13, UPT, UPT, UR13, 0x7e, URZ ;  /* 0x0000007e0d0d7890 */ /* 0x000fc4000fffe0ff */
[----:B------:R-:W-:Y:S02]  /*1510*/  UIADD3 UR5, UPT, UPT, UR14, -0x1, URZ ;  /* 0xffffffff0e057890 */ /* 0x000fe4000fffe0ff */
[----:B------:R-:W-:-:S03]  /*1520*/  UIADD3 UR7, UPT, UPT, UR15, -UR14, URZ ;  /* 0x8000000e0f077290 */ /* 0x000fc6000fffe0ff */
[----:B------:R-:W-:-:S04]  /*1530*/  @UP1 UIADD3 UR5, UPT, UPT, UR14, URZ, URZ ;  /* 0x000000ff0e051290 */ /* 0x000fc8000fffe0ff */
[----:B--2---:R-:W-:-:S12]  /*1540*/  UIADD3 UR5, UPT, UPT, UR5, 0x1, URZ ;  /* 0x0000000105057890 */ /* 0x004fd8000fffe0ff */
.L_x_35:
[----:B------:R-:W-:Y:S01]  /*1550*/  UISETP.NE.AND UP0, UPT, UR37, URZ, UPT ;  /* 0x000000ff2500728c */ /* 0x000fe2000bf05270 */
[----:B------:R-:W1:Y:S08]  /*1560*/  S2UR UR37, SR_CgaCtaId ;  /* 0x00000000002579c3 */ /* 0x000e700000008800 */
[----:B------:R-:W-:Y:S05]  /*1570*/  BRA.U UP0, `(.L_x_18) ;  /* 0x0000000100347547 */ /* 0x000fea000b800000 */
[----:B------:R-:W2:Y:S01]  /*1580*/  S2R R2, SR_CgaCtaId ;  /* 0x0000000000027919 */ /* 0x000ea20000008800 */
[----:B------:R-:W-:-:S04]  /*1590*/  MOV R3, 0x400 ;  /* 0x0000040000037802 */ /* 0x000fc80000000f00 */
[----:B--2---:R-:W-:Y:S02]  /*15a0*/  LEA R3, R2, R3, 0x18 ;  /* 0x0000000302037211 */ /* 0x004fe400078ec0ff */
[----:B------:R-:W-:-:S03]  /*15b0*/  SHF.L.U32 R2, R8, 0x1f, RZ ;  /* 0x0000001f08027819 */ /* 0x000fc600000006ff */
[----:B------:R-:W-:-:S04]  /*15c0*/  IMAD R3, R10, 0x8, R3 ;  /* 0x000000080a037824 */ /* 0x000fc800078e0203 */
[----:B------:R-:W2:Y:S02]  /*15d0*/  SYNCS.PHASECHK.TRANS64.TRYWAIT P0, [R3+URZ+0x100], R2 ;  /* 0x00010002030075a7 */ /* 0x000ea400080011ff */
[----:B--2---:R-:W-:Y:S05]  /*15e0*/  @!P0 BRA `(.L_x_19) ;  /* 0x00000068001c8947 */ /* 0x004fea0003800000 */
.L_x_131:
[----:B------:R-:W-:Y:S01]  /*15f0*/  VIADD R10, R10, 0x1 ;  /* 0x000000010a0a7836 */ /* 0x000fe20000000000 */
[----:B------:R2:W-:Y:S04]  /*1600*/  SYNCS.ARRIVE.TRANS64.A1T0 RZ, [R3+URZ+0xf0], RZ ;  /* 0x0000f0ff03ff79a7 */ /* 0x0005e800081000ff */
[----:B------:R-:W-:-:S04]  /*1610*/  ISETP.NE.AND P0, PT, R10, 0x2, PT ;  /* 0x000000020a00780c */ /* 0x000fc80003f05270 */
[----:B------:R-:W-:Y:S02]  /*1620*/  SEL R10, R10, RZ, P0 ;  /* 0x000000ff0a0a7207 */ /* 0x000fe40000000000 */
[----:B--2---:R-:W-:-:S04]  /*1630*/  SEL R3, RZ, 0x1, P0 ;  /* 0x00000001ff037807 */ /* 0x004fc80000000000 */
[----:B------:R-:W-:-:S07]  /*1640*/  LOP3.LUT R8, R8, R3, RZ, 0x3c, !PT ;  /* 0x0000000308087212 */ /* 0x000fce00078e3cff */
.L_x_18:
[----:B------:R-:W-:Y:S01]  /*1650*/  UMOV UR4, 0x400 ;  /* 0x0000040000047882 */ /* 0x000fe20000000000 */
[----:B------:R-:W-:Y:S01]  /*1660*/  SHF.L.U32 R2, R15, 0x1f, RZ ;  /* 0x0000001f0f027819 */ /* 0x000fe200000006ff */
[----:B-1----:R-:W-:Y:S01]  /*1670*/  ULEA UR4, UR37, UR4, 0x18 ;  /* 0x0000000425047291 */ /* 0x002fe2000f8ec0ff */
[----:B------:R-:W-:Y:S01]  /*1680*/  R2UR UR35, R21 ;  /* 0x00000000152372ca */ /* 0x000fe200000e0000 */
[----:B------:R-:W-:Y:S01]  /*1690*/  UISETP.GE.U32.AND UP0, UPT, UR13, 0x7f, UPT ;  /* 0x0000007f0d00788c */ /* 0x000fe2000bf06070 */
[----:B------:R-:W-:Y:S01]  /*16a0*/  R2UR UR11, R20 ;  /* 0x00000000140b72ca */ /* 0x000fe200000e0000 */
[----:B------:R-:W-:Y:S01]  /*16b0*/  ULEA UR8, UR6, UR4, 0x3 ;  /* 0x0000000406087291 */ /* 0x000fe2000f8e18ff */
[----:B------:R-:W-:-:S08]  /*16c0*/  UMOV UR24, URZ ;  /* 0x000000ff00187c82 */ /* 0x000fd00008000000 */
[----:B------:R1:W2:Y:S01]  /*16d0*/  SYNCS.PHASECHK.TRANS64.TRYWAIT P0, [UR8+0x20], R2 ;  /* 0x00002002ff0075a7 */ /* 0x0002a20008001108 */
[----:B------:R-:W-:Y:S02]  /*16e0*/  USHF.L.U32 UR35, UR35, 0x6, URZ ;  /* 0x0000000623237899 */ /* 0x000fe400080006ff */
[----:B------:R-:W-:Y:S01]  /*16f0*/  USHF.L.U32 UR11, UR11, 0x7, URZ ;  /* 0x000000070b0b7899 */ /* 0x000fe200080006ff */
[----:B------:R-:W-:Y:S11]  /*1700*/  BRA.U !UP0, `(.L_x_20) ;  /* 0x0000000108a87547 */ /* 0x000ff6000b800000 */
[----:B------:R-:W-:Y:S01]  /*1710*/  UMOV UR16, URZ ;  /* 0x000000ff00107c82 */ /* 0x000fe20008000000 */
[----:B------:R-:W-:-:S05]  /*1720*/  UMOV UR17, UR6 ;  /* 0x0000000600117c82 */ /* 0x000fca0008000000 */
.L_x_25:
[----:B-1----:R-:W-:Y:S01]  /*1730*/  ULEA UR33, UR17, UR4, 0x3 ;  /* 0x0000000411217291 */ /* 0x002fe2000f8e18ff */
[----:B--2---:R-:W-:Y:S01]  /*1740*/  @!P5 MOV R3, 0x6000 ;  /* 0x000060000003d802 */ /* 0x004fe20000000f00 */
[----:B--2---:R-:W-:Y:S10]  /*1750*/  @P0 BRA `(.L_x_21) ;  /* 0x00000000000c0947 */ /* 0x004ff40003800000 */
[----:B------:R-:W-:-:S04]  /*1760*/  SHF.L.U32 R5, R15, 0x1f, RZ ;  /* 0x0000001f0f057819 */ /* 0x000fc800000006ff */
[----:B------:R-:W2:Y:S02]  /*1770*/  SYNCS.PHASECHK.TRANS64.TRYWAIT P0, [UR33+0x20], R5 ;  /* 0x00002005ff0075a7 */ /* 0x000ea40008001121 */
[----:B--2---:R-:W-:Y:S05]  /*1780*/  @!P0 BRA `(.L_x_22) ;  /* 0x0000006400c88947 */ /* 0x004fea0003800000 */
.L_x_21:
[----:B------:R2:W-:Y:S01]  /*1790*/  @!P5 SYNCS.ARRIVE.TRANS64 RZ, [UR33], R3 ;  /* 0x00000003ffffd9a7 */ /* 0x0005e20008000021 */
[----:B------:R-:W-:Y:S04]  /*17a0*/  BSSY.RECONVERGENT B0, `(.L_x_23) ;  /* 0x0000003000007945 */ /* 0x000fe80003800200 */
[----:B------:R-:W-:Y:S05]  /*17b0*/  @P4 BRA `(.L_x_24) ;  /* 0x0000000000044947 */ /* 0x000fea0003800000 */
[----:B------:R-:W-:Y:S05]  /*17c0*/  BPT.TRAP 0x1 ;  /* 0x000000040000795c */ /* 0x000fea0000300000 */
.L_x_24:
[----:B------:R-:W-:Y:S05]  /*17d0*/  BSYNC.RECONVERGENT B0 ;  /* 0x0000000000007941 */ /* 0x000fea0003800200 */
.L_x_23:
[----:B------:R-:W-:Y:S02]  /*17e0*/  UIADD3 UR6, UPT, UPT, UR17, 0x1, URZ ;  /* 0x0000000111067890 */ /* 0x000fe4000fffe0ff */
[----:B------:R-:W-:Y:S02]  /*17f0*/  ULEA UR32, UR17, UR4, 0xd ;  /* 0x0000000411207291 */ /* 0x000fe4000f8e68ff */
[----:B------:R-:W-:Y:S02]  /*1800*/  UISETP.NE.AND UP0, UPT, UR6, 0x4, UPT ;  /* 0x000000040600788c */ /* 0x000fe4000bf05270 */
[----:B------:R-:W-:Y:S02]  /*1810*/  UIADD3 UR26, UP1, UPT, UR22, 0x80, URZ ;  /* 0x00000080161a7890 */ /* 0x000fe4000ff3e0ff */
[----:B------:R-:W-:Y:S02]  /*1820*/  USEL UR9, URZ, 0x1, UP0 ;  /* 0x00000001ff097887 */ /* 0x000fe40008000000 */
[----:B------:R-:W-:-:S02]  /*1830*/  USEL UR6, UR6, URZ, UP0 ;  /* 0x000000ff06067287 */ /* 0x000fc40008000000 */
[----:B------:R-:W-:Y:S02]  /*1840*/  UIADD3 UR20, UP0, UPT, UR22, 0x180, URZ ;  /* 0x0000018016147890 */ /* 0x000fe4000ff1e0ff */
[----:B------:R-:W-:Y:S01]  /*1850*/  ULEA UR8, UR6, UR4, 0x3 ;  /* 0x0000000406087291 */ /* 0x000fe2000f8e18ff */
[----:B------:R-:W-:Y:S01]  /*1860*/  LOP3.LUT R15, R15, UR9, RZ, 0x3c, !PT ;  /* 0x000000090f0f7c12 */ /* 0x000fe2000f8e3cff */
[----:B------:R-:W-:Y:S02]  /*1870*/  USHF.L.U32 UR34, UR16, 0x6, URZ ;  /* 0x0000000610227899 */ /* 0x000fe400080006ff */
[----:B------:R-:W-:Y:S01]  /*1880*/  UIADD3.X UR27, UPT, UPT, URZ, UR23, URZ, UP1, !UPT ;  /* 0x00000017ff1b7290 */ /* 0x000fe20008ffe4ff */
[----:B-1----:R-:W-:Y:S01]  /*1890*/  SHF.L.U32 R2, R15, 0x1f, RZ ;  /* 0x0000001f0f027819 */ /* 0x002fe200000006ff */
[----:B------:R-:W-:Y:S02]  /*18a0*/  UIADD3 UR32, UPT, UPT, UR32, 0x4400, URZ ;  /* 0x0000440020207890 */ /* 0x000fe4000fffe0ff */
[----:B------:R-:W-:Y:S01]  /*18b0*/  UIADD3.X UR21, UPT, UPT, URZ, UR23, URZ, UP0, !UPT ;  /* 0x00000017ff157290 */ /* 0x000fe200087fe4ff */
[----:B------:R1:W1:Y:S01]  /*18c0*/  SYNCS.PHASECHK.TRANS64.TRYWAIT P0, [UR8+0x20], R2 ;  /* 0x00002002ff0075a7 */ /* 0x0002620008001108 */
[----:B------:R-:W-:Y:S01]  /*18d0*/  ULEA UR8, UR17, UR4, 0xe ;  /* 0x0000000411087291 */ /* 0x000fe2000f8e70ff */
[----:B------:R-:W-:Y:S01]  /*18e0*/  UMOV UR18, 0x0 ;  /* 0x0000000000127882 */ /* 0x000fe20000000000 */
[----:B------:R-:W-:-:S02]  /*18f0*/  UMOV UR19, 0x10000000 ;  /* 0x1000000000137882 */ /* 0x000fc40000000000 */
[----:B------:R-:W-:Y:S01]  /*1900*/  UIADD3 UR8, UPT, UPT, UR8, 0xc400, URZ ;  /* 0x0000c40008087890 */ /* 0x000fe2000fffe0ff */
[----:B------:R1:W-:Y:S01]  /*1910*/  UTMALDG.3D [UR32], [UR26], desc[UR18] ;  /* 0x000012201a0075b4 */ /* 0x0003e20008011000 */
[----:B------:R-:W-:Y:S01]  /*1920*/  UMOV UR12, UR36 ;  /* 0x00000024000c7c82 */ /* 0x000fe20008000000 */
[----:B------:R-:W-:Y:S01]  /*1930*/  UMOV UR9, UR33 ;  /* 0x0000002100097c82 */ /* 0x000fe20008000000 */
[----:B------:R-:W-:Y:S01]  /*1940*/  UMOV UR10, UR34 ;  /* 0x00000022000a7c82 */ /* 0x000fe20008000000 */
[----:B------:R-:W-:Y:S01]  /*1950*/  UIADD3 UR16, UPT, UPT, UR16, 0x1, URZ ;  /* 0x0000000110107890 */ /* 0x000fe2000fffe0ff */
[----:B------:R-:W-:Y:S01]  /*1960*/  UMOV UR24, UR5 ;  /* 0x0000000500187c82 */ /* 0x000fe20008000000 */
[----:B------:R-:W-:Y:S02]  /*1970*/  UMOV UR17, UR6 ;  /* 0x0000000600117c82 */ /* 0x000fe40008000000 */
[----:B------:R1:W-:Y:S01]  /*1980*/  UTMALDG.3D [UR8], [UR20], desc[UR18] ;  /* 0x00001208140075b4 */ /* 0x0003e20008011000 */
[----:B------:R-:W-:-:S09]  /*1990*/  UISETP.NE.AND UP0, UPT, UR16, UR5, UPT ;  /* 0x000000051000728c */ /* 0x000fd2000bf05270 */
[----:B------:R-:W-:Y:S05]  /*19a0*/  BRA.U UP0, `(.L_x_25) ;  /* 0xfffffffd00607547 */ /* 0x000fea000b83ffff */
.L_x_20:
[----:B-1----:R-:W-:Y:S01]  /*19b0*/  ULEA UR8, UR6, UR4, 0x3 ;  /* 0x0000000406087291 */ /* 0x002fe2000f8e18ff */
[----:B------:R-:W-:Y:S01]  /*19c0*/  SHF.L.U32 R2, R15, 0x1f, RZ ;  /* 0x0000001f0f027819 */ /* 0x000fe200000006ff */
[----:B------:R-:W-:Y:S01]  /*19d0*/  @!P1 SYNCS.ARRIVE.TRANS64.A1T0 RZ, [UR4+0x88], RZ ;  /* 0x000088ffffff99a7 */ /* 0x000fe20008100004 */
[----:B------:R-:W-:-:S06]  /*19e0*/  UISETP.GT.AND UP0, UPT, UR15, UR14, UPT ;  /* 0x0000000e0f00728c */ /* 0x000fcc000bf04270 */
[----:B--2---:R1:W2:Y:S03]  /*19f0*/  SYNCS.PHASECHK.TRANS64.TRYWAIT P0, [UR8+0x20], R2 ;  /* 0x00002002ff0075a7 */ /* 0x0042a60008001108 */
[----:B------:R-:W-:Y:S05]  /*1a00*/  BRA.U !UP0, `(.L_x_26) ;  /* 0x0000000108ac7547 */ /* 0x000fea000b800000 */
[----:B------:R-:W-:Y:S01]  /*1a10*/  UIADD3 UR21, UPT, UPT, UR7, UR24, URZ ;  /* 0x0000001807157290 */ /* 0x000fe2000fffe0ff */
[----:B------:R-:W-:-:S11]  /*1a20*/  UMOV UR25, UR6 ;  /* 0x0000000600197c82 */ /* 0x000fd60008000000 */
.L_x_31:
[----:B-1----:R-:W-:Y:S01]  /*1a30*/  ULEA UR17, UR25, UR4, 0x3 ;  /* 0x0000000419117291 */ /* 0x002fe2000f8e18ff */
[----:B--2---:R-:W-:Y:S01]  /*1a40*/  @!P5 MOV R3, 0x6000 ;  /* 0x000060000003d802 */ /* 0x004fe20000000f00 */
[----:B--2---:R-:W-:Y:S10]  /*1a50*/  @P0 BRA `(.L_x_27) ;  /* 0x00000000000c0947 */ /* 0x004ff40003800000 */
[----:B------:R-:W-:-:S04]  /*1a60*/  SHF.L.U32 R5, R15, 0x1f, RZ ;  /* 0x0000001f0f057819 */ /* 0x000fc800000006ff */
[----:B------:R-:W2:Y:S02]  /*1a70*/  SYNCS.PHASECHK.TRANS64.TRYWAIT P0, [UR17+0x20], R5 ;  /* 0x00002005ff0075a7 */ /* 0x000ea40008001111 */
[----:B--2---:R-:W-:Y:S05]  /*1a80*/  @!P0 BRA `(.L_x_28) ;  /* 0x0000006400208947 */ /* 0x004fea0003800000 */
.L_x_27:
[----:B------:R2:W-:Y:S01]  /*1a90*/  @!P5 SYNCS.ARRIVE.TRANS64 RZ, [UR17], R3 ;  /* 0x00000003ffffd9a7 */ /* 0x0005e20008000011 */
[----:B------:R-:W-:Y:S04]  /*1aa0*/  BSSY.RECONVERGENT B0, `(.L_x_29) ;  /* 0x0000003000007945 */ /* 0x000fe80003800200 */
[----:B------:R-:W-:Y:S05]  /*1ab0*/  @P4 BRA `(.L_x_30) ;  /* 0x0000000000044947 */ /* 0x000fea0003800000 */
[----:B------:R-:W-:Y:S05]  /*1ac0*/  BPT.TRAP 0x1 ;  /* 0x000000040000795c */ /* 0x000fea0000300000 */
.L_x_30:
[----:B------:R-:W-:Y:S05]  /*1ad0*/  BSYNC.RECONVERGENT B0 ;  /* 0x0000000000007941 */ /* 0x000fea0003800200 */
.L_x_29:
        /* <DEDUP_REMOVED lines=10> */
[----:B------:R-:W-:Y:S01]  /*1b80*/  UIADD3 UR16, UPT, UPT, UR16, 0x4400, URZ ;  /* 0x0000440010107890 */ /* 0x000fe2000fffe0ff */
[----:B-1----:R-:W-:Y:S01]  /*1b90*/  SHF.L.U32 R2, R15, 0x1f, RZ ;  /* 0x0000001f0f027819 */ /* 0x002fe200000006ff */
[----:B------:R-:W-:Y:S02]  /*1ba0*/  UIADD3.X UR31, UPT, UPT, URZ, UR23, URZ, UP1, !UPT ;  /* 0x00000017ff1f7290 */ /* 0x000fe40008ffe4ff */
[----:B------:R-:W-:Y:S01]  /*1bb0*/  UIADD3.X UR29, UPT, UPT, URZ, UR23, URZ, UP0, !UPT ;  /* 0x00000017ff1d7290 */ /* 0x000fe200087fe4ff */
[----:B------:R1:W1:Y:S01]  /*1bc0*/  SYNCS.PHASECHK.TRANS64.TRYWAIT P0, [UR8+0x20], R2 ;  /* 0x00002002ff0075a7 */ /* 0x0002620008001108 */
[----:B------:R-:W-:Y:S01]  /*1bd0*/  ULEA UR8, UR25, UR4, 0xe ;  /* 0x0000000419087291 */ /* 0x000fe2000f8e70ff */
[----:B------:R-:W-:Y:S01]  /*1be0*/  UMOV UR26, 0x0 ;  /* 0x00000000001a7882 */ /* 0x000fe20000000000 */
[----:B------:R-:W-:-:S02]  /*1bf0*/  UMOV UR27, 0x10000000 ;  /* 0x10000000001b7882 */ /* 0x000fc40000000000 */
[----:B------:R-:W-:Y:S01]  /*1c00*/  UIADD3 UR8, UPT, UPT, UR8, 0xc400, URZ ;  /* 0x0000c40008087890 */ /* 0x000fe2000fffe0ff */
[----:B------:R-:W-:Y:S01]  /*1c10*/  UMOV UR19, UR35 ;  /* 0x0000002300137c82 */ /* 0x000fe20008000000 */
[----:B------:R-:W-:Y:S01]  /*1c20*/  UMOV UR20, UR36 ;  /* 0x0000002400147c82 */ /* 0x000fe20008000000 */
[----:B------:R-:W-:Y:S01]  /*1c30*/  UMOV UR12, UR36 ;  /* 0x00000024000c7c82 */ /* 0x000fe20008000000 */
[----:B------:R-:W-:Y:S01]  /*1c40*/  UMOV UR9, UR17 ;  /* 0x0000001100097c82 */ /* 0x000fe20008000000 */
[----:B------:R-:W-:Y:S01]  /*1c50*/  UMOV UR10, UR18 ;  /* 0x00000012000a7c82 */ /* 0x000fe20008000000 */
[----:B------:R1:W-:Y:S01]  /*1c60*/  UTMALDG.3D [UR16], [UR30], desc[UR26] ;  /* 0x00001a101e0075b4 */ /* 0x0003e20008011000 */
[----:B------:R-:W-:Y:S01]  /*1c70*/  UIADD3 UR24, UPT, UPT, UR24, 0x1, URZ ;  /* 0x0000000118187890 */ /* 0x000fe2000fffe0ff */
[----:B------:R-:W-:-:S03]  /*1c80*/  UMOV UR25, UR6 ;  /* 0x0000000600197c82 */ /* 0x000fc60008000000 */
[----:B------:R-:W-:Y:S01]  /*1c90*/  UISETP.NE.AND UP0, UPT, UR24, UR21, UPT ;  /* 0x000000151800728c */ /* 0x000fe2000bf05270 */
[----:B------:R1:W-:Y:S08]  /*1ca0*/  UTMALDG.3D [UR8], [UR28], desc[UR26] ;  /* 0x00001a081c0075b4 */ /* 0x0003f00008011000 */
[----:B------:R-:W-:Y:S05]  /*1cb0*/  BRA.U UP0, `(.L_x_31) ;  /* 0xfffffffd005c7547 */ /* 0x000fea000b83ffff */
.L_x_26:
[----:B-1----:R-:W-:Y:S01]  /*1cc0*/  LEA R2, R14, UR4, 0x3 ;  /* 0x000000040e027c11 */ /* 0x002fe2000f8e18ff */
[----:B------:R-:W-:Y:S01]  /*1cd0*/  NOP ;  /* 0x0000000000007918 */ /* 0x000fe20000000000 */
[----:B--2---:R-:W-:Y:S02]  /*1ce0*/  SHF.L.U32 R3, R12, 0x1f, RZ ;  /* 0x0000001f0c037819 */ /* 0x004fe400000006ff */
[----:B------:R-:W-:Y:S02]  /*1cf0*/  LEA R4, R14, UR4, 0x4 ;  /* 0x000000040e047c11 */ /* 0x000fe4000f8e20ff */
[----:B------:R-:W1:Y:S02]  /*1d00*/  SYNCS.PHASECHK.TRANS64.TRYWAIT P0, [R2+URZ+0x90], R3 ;  /* 0x00009003020075a7 */ /* 0x000e6400080011ff */
[----:B-1----:R-:W-:Y:S05]  /*1d10*/  @!P0 BRA `(.L_x_32) ;  /* 0x0000006000948947 */ /* 0x002fea0003800000 */
.L_x_134:
[----:B------:R-:W2:Y:S01]  /*1d20*/  LDS.128 R4, [R4+0x120] ;  /* 0x0001200004047984 */ /* 0x000ea20000000c00 */
[----:B---3--:R-:W-:Y:S01]  /*1d30*/  ISETP.GE.AND P0, PT, R26, 0x1, PT ;  /* 0x000000011a00780c */ /* 0x008fe20003f06270 */
[----:B-1----:R-:W-:Y:S01]  /*1d40*/  VIADD R2, R2, 0xa0 ;  /* 0x000000a002027836 */ /* 0x002fe20000000000 */
[----:B------:R-:W-:Y:S01]  /*1d50*/  @!PT LDS RZ, [RZ] ;  /* 0x00000000fffff984 */ /* 0x000fe20000000800 */
[----:B------:R-:W-:Y:S01]  /*1d60*/  @!PT LDS RZ, [RZ] ;  /* 0x00000000fffff984 */ /* 0x000fe20000000800 */
[----:B------:R-:W-:Y:S01]  /*1d70*/  @!PT LDS RZ, [RZ] ;  /* 0x00000000fffff984 */ /* 0x000fe20000000800 */
[----:B------:R-:W-:Y:S01]  /*1d80*/  @!PT LDS RZ, [RZ] ;  /* 0x00000000fffff984 */ /* 0x000fe20000000800 */
[----:B------:R1:W-:Y:S06]  /*1d90*/  MEMBAR.ALL.CTA ;  /* 0x0000000000007992 */ /* 0x0003ec0000008000 */
[----:B-1----:R-:W1:Y:S01]  /*1da0*/  FENCE.VIEW.ASYNC.S ;  /* 0x00000000000073c6 */ /* 0x002e620000000000 */
[----:B------:R-:W-:-:S04]  /*1db0*/  PRMT R2, RZ, 0x654, R2 ;  /* 0x00000654ff027816 */ /* 0x000fc80000000002 */
[----:B-1----:R1:W-:Y:S01]  /*1dc0*/  SYNCS.ARRIVE.TRANS64.RED.A1T0 RZ, [R2+URZ], RZ ;  /* 0x000000ff02ff79a7 */ /* 0x0023e200081004ff */
[----:B--2---:R-:W-:-:S13]  /*1dd0*/  LOP3.LUT P2, RZ, R6, 0x1, RZ, 0xc0, !PT ;  /* 0x0000000106ff7812 */ /* 0x004fda000784c0ff */
[----:B------:R-:W-:Y:S01]  /*1de0*/  @P2 SHF.R.U32.HI R3, RZ, 0x10, R5 ;  /* 0x00000010ff032819 */ /* 0x000fe20000011605 */
[----:B------:R-:W-:Y:S01]  /*1df0*/  VOTEU.ANY UP0, P2 ;  /* 0x0000000000ff7886 */ /* 0x000fe20001000100 */
[----:B------:R-:W-:Y:S02]  /*1e00*/  @P2 MOV R13, R4 ;  /* 0x00000004000d2202 */ /* 0x000fe40000000f00 */
[----:B------:R-:W-:Y:S02]  /*1e10*/  @P2 R2UR.BROADCAST UR8, R3 ;  /* 0x00000000030822ca */ /* 0x000fe400008e0000 */
[----:B------:R-:W-:-:S11]  /*1e20*/  @P2 LOP3.LUT R11, R5, 0xffff, RZ, 0xc0, !PT ;  /* 0x0000ffff050b2812 */ /* 0x000fd600078ec0ff */
[----:B------:R-:W-:Y:S01]  /*1e30*/  @UP0 UMOV UR36, UR8 ;  /* 0x0000000800240c82 */ /* 0x000fe20008000000 */
[----:B-1----:R-:W-:Y:S05]  /*1e40*/  @!P0 BRA `(.L_x_33) ;  /* 0x0000000000b88947 */ /* 0x002fea0003800000 */
[----:B------:R-:W4:Y:S01]  /*1e50*/  LDC.64 R4, c[0x0][0xb18] ;  /* 0x0002c600ff047b82 */ /* 0x000f220000000a00 */
[----:B------:R-:W-:-:S07]  /*1e60*/  ISETP.NE.AND P3, PT, R26, 0x1, PT ;  /* 0x000000011a00780c */ /* 0x000fce0003f65270 */
[----:B------:R-:W1:Y:S08]  /*1e70*/  LDC.64 R6, c[0x0][0xb10] ;  /* 0x0002c400ff067b82 */ /* 0x000e700000000a00 */
[----:B------:R-:W2:Y:S08]  /*1e80*/  LDC R16, c[0x0][0xb20] ;  /* 0x0002c800ff107b82 */ /* 0x000eb00000000800 */
[----:B------:R-:W3:Y:S01]  /*1e90*/  LDC R18, c[0x0][0xb0c] ;  /* 0x0002c300ff127b82 */ /* 0x000ee20000000800 */
[----:B----4-:R-:W-:Y:S01]  /*1ea0*/  IMAD.HI.U32 R17, R0, R5, RZ ;  /* 0x0000000500117227 */ /* 0x010fe200078e00ff */
[----:B------:R-:W-:-:S03]  /*1eb0*/  ISETP.NE.AND P0, PT, R4, 0x1, PT ;  /* 0x000000010400780c */ /* 0x000fc60003f05270 */
[----:B------:R-:W-:-:S03]  /*1ec0*/  IMAD.HI.U32 R5, R11, R5, RZ ;  /* 0x000000050b057227 */ /* 0x000fc600078e00ff */
[----:B------:R-:W4:Y:S01]  /*1ed0*/  LDC.64 R2, c[0x0][0xb28] ;  /* 0x0002ca00ff027b82 */ /* 0x000f220000000a00 */
[----:B-1----:R-:W-:-:S04]  /*1ee0*/  IMAD.HI.U32 R20, R9, R6, RZ ;  /* 0x0000000609147227 */ /* 0x002fc800078e00ff */
[----:B------:R-:W-:Y:S01]  /*1ef0*/  IMAD.HI.U32 R22, R13, R6, RZ ;  /* 0x000000060d167227 */ /* 0x000fe200078e00ff */
[----:B------:R-:W-:Y:S02]  /*1f00*/  SHF.R.U32.HI R20, RZ, R7, R20 ;  /* 0x00000007ff147219 */ /* 0x000fe40000011614 */
[-C--:B--2---:R-:W-:Y:S02]  /*1f10*/  SHF.R.U32.HI R17, RZ, R16.reuse, R17 ;  /* 0x00000010ff117219 */ /* 0x084fe40000011611 */
[----:B------:R-:W-:Y:S02]  /*1f20*/  SHF.R.U32.HI R16, RZ, R16, R5 ;  /* 0x00000010ff107219 */ /* 0x000fe40000011605 */
[----:B------:R-:W-:Y:S02]  /*1f30*/  SEL R17, R0, R17, !P0 ;  /* 0x0000001100117207 */ /* 0x000fe40004000000 */
[----:B------:R-:W-:Y:S02]  /*1f40*/  SHF.R.U32.HI R22, RZ, R7, R22 ;  /* 0x00000007ff167219 */ /* 0x000fe40000011616 */
[----:B---3--:R-:W-:-:S02]  /*1f50*/  ISETP.NE.AND P1, PT, R18, 0x1, PT ;  /* 0x000000011200780c */ /* 0x008fc40003f25270 */
[----:B------:R-:W-:Y:S02]  /*1f60*/  SEL R5, R11, R16, !P0 ;  /* 0x000000100b057207 */ /* 0x000fe40004000000 */
[----:B------:R-:W-:Y:S02]  /*1f70*/  SEL R19, R9, R20, !P1 ;  /* 0x0000001409137207 */ /* 0x000fe40004800000 */
[----:B------:R-:W-:Y:S01]  /*1f80*/  SEL R7, R13, R22, !P1 ;  /* 0x000000160d077207 */ /* 0x000fe20004800000 */
[----:B----4-:R-:W-:-:S04]  /*1f90*/  IMAD.HI.U32 R20, R17, R2, RZ ;  /* 0x0000000211147227 */ /* 0x010fc800078e00ff */
[----:B------:R-:W-:Y:S01]  /*1fa0*/  IMAD.HI.U32 R6, R19, R2, RZ ;  /* 0x0000000213067227 */ /* 0x000fe200078e00ff */
[----:B------:R-:W-:-:S04]  /*1fb0*/  @P3 SHF.R.U32.HI R17, RZ, R3, R20 ;  /* 0x00000003ff113219 */ /* 0x000fc80000011614 */
        /* <DEDUP_REMOVED lines=8> */
[----:B------:R-:W-:-:S04]  /*2040*/  @!P0 IMAD.HI.U32 R16, R7, R2, RZ ;  /* 0x0000000207108227 */ /* 0x000fc800078e00ff */
[----:B------:R-:W-:Y:S01]  /*2050*/  IMAD.MOV R2, RZ, RZ, -R6 ;  /* 0x000000ffff027224 */ /* 0x000fe200078e0a06 */
[----:B------:R-:W-:-:S03]  /*2060*/  @!P0 SHF.R.U32.HI R16, RZ, R3, R16 ;  /* 0x00000003ff108219 */ /* 0x000fc60000011610 */
[----:B------:R-:W-:Y:S01]  /*2070*/  IMAD R2, R26, R2, R5 ;  /* 0x000000021a027224 */ /* 0x000fe200078e0205 */
[----:B------:R-:W-:Y:S02]  /*2080*/  @!P0 SEL R3, R7, R16, !P3 ;  /* 0x0000001007038207 */ /* 0x000fe40005800000 */
[----:B------:R-:W-:-:S03]  /*2090*/  IADD3 R16, PT, PT, -R5, RZ, RZ ;  /* 0x000000ff05107210 */ /* 0x000fc60007ffe1ff */
[--C-:B------:R-:W-:Y:S02]  /*20a0*/  @!P0 IMAD.IADD R6, R6, 0x1, -R3.reuse ;  /* 0x0000000106068824 */ /* 0x100fe400078e0a03 */
[----:B------:R-:W-:Y:S01]  /*20b0*/  @!P0 IMAD R3, R2, R19, R3 ;  /* 0x0000001302038224 */ /* 0x000fe200078e0203 */
[----:B------:R-:W-:Y:S01]  /*20c0*/  IADD3 R2, PT, PT, -R7, RZ, RZ ;  /* 0x000000ff07027210 */ /* 0x000fe20007ffe1ff */
[----:B------:R-:W-:Y:S02]  /*20d0*/  @!P0 IMAD R5, R26, R6, R7 ;  /* 0x000000061a058224 */ /* 0x000fe400078e0207 */
[----:B------:R-:W-:Y:S02]  /*20e0*/  IMAD R11, R4, R16, R11 ;  /* 0x00000010040b7224 */ /* 0x000fe400078e020b */
[----:B------:R-:W-:Y:S02]  /*20f0*/  @!P0 IMAD.MOV.U32 R7, RZ, RZ, R3 ;  /* 0x000000ffff078224 */ /* 0x000fe400078e0003 */
[----:B------:R-:W-:-:S02]  /*2100*/  IMAD R2, R18, R2, R13 ;  /* 0x0000000212027224 */ /* 0x000fc400078e020d */
[----:B------:R-:W-:Y:S02]  /*2110*/  IMAD R11, R5, R4, R11 ;  /* 0x00000004050b7224 */ /* 0x000fe400078e020b */
[----:B------:R-:W-:Y:S02]  /*2120*/  IMAD R13, R7, R18, R2 ;  /* 0x00000012070d7224 */ /* 0x000fe400078e0202 */
.L_x_33:
[----:B------:R-:W1:Y:S02]  /*2130*/  LDCU UR8, c[0x0][0xb30] ;  /* 0x00016600ff0877ac */ /* 0x000e640008000800 */
[----:B-1----:R-:W-:-:S09]  /*2140*/  UISETP.NE.AND UP0, UPT, UR8, 0x1, UPT ;  /* 0x000000010800788c */ /* 0x002fd2000bf05270 */
[----:B------:R-:W-:Y:S05]  /*2150*/  BRA.U UP0, `(.L_x_34) ;  /* 0x0000000100407547 */ /* 0x000fea000b800000 */
[----:B------:R-:W1:Y:S08]  /*2160*/  LDC.64 R4, c[0x0][0xb10] ;  /* 0x0002c400ff047b82 */ /* 0x000e700000000a00 */
[----:B------:R-:W2:Y:S08]  /*2170*/  LDC.64 R2, c[0x0][0xb18] ;  /* 0x0002c600ff027b82 */ /* 0x000eb00000000a00 */
[----:B------:R-:W3:Y:S08]  /*2180*/  LDC R6, c[0x0][0xb20] ;  /* 0x0002c800ff067b82 */ /* 0x000ef00000000800 */
[----:B------:R-:W4:Y:S01]  /*2190*/  LDC R16, c[0x0][0xb0c] ;  /* 0x0002c300ff107b82 */ /* 0x000f220000000800 */
[----:B-1----:R-:W-:-:S05]  /*21a0*/  IMAD.HI.U32 R4, R13, R4, RZ ;  /* 0x000000040d047227 */ /* 0x002fca00078e00ff */
[----:B------:R-:W-:Y:S01]  /*21b0*/  SHF.R.U32.HI R4, RZ, R5, R4 ;  /* 0x00000005ff047219 */ /* 0x000fe20000011604 */
[----:B--2---:R-:W-:Y:S01]  /*21c0*/  IMAD.HI.U32 R3, R11, R3, RZ ;  /* 0x000000030b037227 */ /* 0x004fe200078e00ff */
[----:B------:R-:W-:-:S04]  /*21d0*/  ISETP.NE.AND P0, PT, R2, 0x1, PT ;  /* 0x000000010200780c */ /* 0x000fc80003f05270 */
[----:B---3--:R-:W-:-:S04]  /*21e0*/  SHF.R.U32.HI R6, RZ, R6, R3 ;  /* 0x00000006ff067219 */ /* 0x008fc80000011603 */
[----:B------:R-:W-:Y:S02]  /*21f0*/  SEL R3, R11, R6, !P0 ;  /* 0x000000060b037207 */ /* 0x000fe40004000000 */
[----:B----4-:R-:W-:-:S04]  /*2200*/  ISETP.NE.AND P1, PT, R16, 0x1, PT ;  /* 0x000000011000780c */ /* 0x010fc80003f25270 */
[----:B------:R-:W-:-:S05]  /*2210*/  SEL R4, R13, R4, !P1 ;  /* 0x000000040d047207 */ /* 0x000fca0004800000 */
[----:B------:R-:W-:Y:S02]  /*2220*/  IMAD.IADD R5, R3, 0x1, -R4 ;  /* 0x0000000103057824 */ /* 0x000fe400078e0a04 */
[----:B------:R-:W-:Y:S02]  /*2230*/  IMAD.IADD R3, R4, 0x1, -R3 ;  /* 0x0000000104037824 */ /* 0x000fe400078e0a03 */
[----:B------:R-:W-:Y:S02]  /*2240*/  IMAD R13, R5, R16, R13 ;  /* 0x00000010050d7224 */ /* 0x000fe400078e020d */
[----:B------:R-:W-:-:S07]  /*2250*/  IMAD R11, R3, R2, R11 ;  /* 0x00000002030b7224 */ /* 0x000fce00078e020b */
.L_x_34:
[----:B------:R-:W-:Y:S01]  /*2260*/  VIADD R14, R14, 0x1 ;  /* 0x000000010e0e7836 */ /* 0x000fe20000000000 */
[----:B------:R-:W-:Y:S01]  /*2270*/  PLOP3.LUT P1, PT, PT, PT, PT, 0x80, 0x8 ;  /* 0x000000000008781c */ /* 0x000fe20003f2f070 */
[----:B------:R-:W-:Y:S02]  /*2280*/  IMAD.IADD R21, R13, 0x1, R60 ;  /* 0x000000010d157824 */ /* 0x000fe400078e023c */
[----:B------:R-:W-:Y:S01]  /*2290*/  IMAD.IADD R20, R11, 0x1, R58 ;  /* 0x000000010b147824 */ /* 0x000fe200078e023a */
[----:B------:R-:W-:-:S04]  /*22a0*/  ISETP.NE.AND P0, PT, R14, 0x2, PT ;  /* 0x000000020e00780c */ /* 0x000fc80003f05270 */
[----:B------:R-:W-:Y:S02]  /*22b0*/  SEL R3, RZ, 0x1, P0 ;  /* 0x00000001ff037807 */ /* 0x000fe40000000000 */
[----:B------:R-:W-:Y:S02]  /*22c0*/  SEL R14, R14, RZ, P0 ;  /* 0x000000ff0e0e7207 */ /* 0x000fe40000000000 */
[----:B------:R-:W-:Y:S01]  /*22d0*/  LOP3.LUT R12, R12, R3, RZ, 0x3c, !PT ;  /* 0x000000030c0c7212 */ /* 0x000fe200078e3cff */
[----:B------:R-:W-:Y:S06]  /*22e0*/  @P2 BRA `(.L_x_35) ;  /* 0xfffffff000982947 */ /* 0x000fec000383ffff */
[----:B------:R-:W-:Y:S01]  /*22f0*/  UIADD3 UR4, UPT, UPT, UR4, 0x20, URZ ;  /* 0x0000002004047890 */ /* 0x000fe2000fffe0ff */
[----:B------:R-:W-:-:S03]  /*2300*/  SHF.L.U32 R3, R15, 0x1f, RZ ;  /* 0x0000001f0f037819 */ /* 0x000fc600000006ff */
[----:B------:R-:W-:-:S09]  /*2310*/  ULEA UR5, UR6, UR4, 0x3 ;  /* 0x0000000406057291 */ /* 0x000fd2000f8e18ff */
[----:B------:R-:W1:Y:S02]  /*2320*/  SYNCS.PHASECHK.TRANS64.TRYWAIT P0, [UR5], R3 ;  /* 0x00000003ff0075a7 */ /* 0x000e640008001105 */
[----:B-1----:R-:W-:Y:S05]  /*2330*/  @!P0 BRA `(.L_x_36) ;  /* 0x0000005c00208947 */ /* 0x002fea0003800000 */
.L_x_136:
[----:B------:R-:W-:-:S04]  /*2340*/  UIADD3 UR6, UPT, UPT, UR6, 0x1, URZ ;  /* 0x0000000106067890 */ /* 0x000fc8000fffe0ff */
[----:B------:R-:W-:-:S04]  /*2350*/  UISETP.NE.AND UP0, UPT, UR6, 0x4, UPT ;  /* 0x000000040600788c */ /* 0x000fc8000bf05270 */
[----:B------:R-:W-:Y:S02]  /*2360*/  USEL UR7, URZ, 0x1, UP0 ;  /* 0x00000001ff077887 */ /* 0x000fe40008000000 */
[----:B------:R-:W-:-:S04]  /*2370*/  USEL UR6, UR6, URZ, UP0 ;  /* 0x000000ff06067287 */ /* 0x000fc80008000000 */
[----:B------:R-:W-:Y:S01]  /*2380*/  ULEA UR5, UR6, UR4, 0x3 ;  /* 0x0000000406057291 */ /* 0x000fe2000f8e18ff */
[----:B------:R-:W-:-:S04]  /*2390*/  LOP3.LUT R2, R15, UR7, RZ, 0x3c, !PT ;  /* 0x000000070f027c12 */ /* 0x000fc8000f8e3cff */
[----:B-1----:R-:W-:-:S04]  /*23a0*/  SHF.L.U32 R3, R2, 0x1f, RZ ;  /* 0x0000001f02037819 */ /* 0x002fc800000006ff */
[----:B------:R-:W1:Y:S02]  /*23b0*/  SYNCS.PHASECHK.TRANS64.TRYWAIT P0, [UR5], R3 ;  /* 0x00000003ff0075a7 */ /* 0x000e640008001105 */
[----:B-1----:R-:W-:Y:S05]  /*23c0*/  @!P0 BRA `(.L_x_37) ;  /* 0x0000005c00148947 */ /* 0x002fea0003800000 */
.L_x_138:
        /* <DEDUP_REMOVED lines=9> */
.L_x_140:
[----:B------:R-:W-:-:S04]  /*2460*/  UIADD3 UR6, UPT, UPT, UR6, 0x1, URZ ;  /* 0x0000000106067890 */ /* 0x000fc8000fffe0ff */
[----:B------:R-:W-:-:S04]  /*2470*/  UISETP.NE.AND UP0, UPT, UR6, 0x4, UPT ;  /* 0x000000040600788c */ /* 0x000fc8000bf05270 */
[----:B------:R-:W-:Y:S02]  /*2480*/  USEL UR5, URZ, 0x1, UP0 ;  /* 0x00000001ff057887 */ /* 0x000fe40008000000 */
[----:B------:R-:W-:-:S04]  /*2490*/  USEL UR6, UR6, URZ, UP0 ;  /* 0x000000ff06067287 */ /* 0x000fc80008000000 */
[----:B------:R-:W-:Y:S01]  /*24a0*/  ULEA UR6, UR6, UR4, 0x3 ;  /* 0x0000000406067291 */ /* 0x000fe2000f8e18ff */
[----:B-1----:R-:W-:-:S04]  /*24b0*/  LOP3.LUT R3, R2, UR5, RZ, 0x3c, !PT ;  /* 0x0000000502037c12 */ /* 0x002fc8000f8e3cff */
[----:B------:R-:W-:Y:S01]  /*24c0*/  SHF.L.U32 R3, R3, 0x1f, RZ ;  /* 0x0000001f03037819 */ /* 0x000fe200000006ff */
[----:B----4-:R-:W-:-:S07]  /*24d0*/  IMAD.U32 R0, RZ, RZ, UR6 ;  /* 0x00000006ff007e24 */ /* 0x010fce000f8e00ff */
.L_x_39:
[----:B-1----:R1:W2:Y:S02]  /*24e0*/  SYNCS.PHASECHK.TRANS64.TRYWAIT P0, [R0+URZ], R3 ;  /* 0x00000003000075a7 */ /* 0x0022a400080011ff */
[----:B--2---:R-:W-:Y:S05]  /*24f0*/  @!P0 NANOSLEEP.SYNCS 0x989680 ;  /* 0x009896800000895d */ /* 0x004fea0003900000 */
[----:B------:R-:W2:Y:S02]  /*2500*/  @!P0 SYNCS.PHASECHK.TRANS64 P0, [R0+URZ], R3 ;  /* 0x00000003000085a7 */ /* 0x000ea400080010ff */
[----:B--2---:R-:W-:Y:S05]  /*2510*/  @P0 EXIT ;  /* 0x000000000000094d */ /* 0x004fea0003800000 */
[----:B------:R-:W-:Y:S05]  /*2520*/  BRA `(.L_x_39) ;  /* 0xfffffffc00ec7947 */ /* 0x000fea000383ffff */
.L_x_17:
[----:B------:R-:W-:-:S04]  /*2530*/  UISETP.NE.AND UP1, UPT, UR37, URZ, UPT ;  /* 0x000000ff2500728c */ /* 0x000fc8000bf25270 */
[----:B------:R-:W-:-:S09]  /*2540*/  UISETP.NE.OR UP1, UPT, UR8, 0x1, UP1 ;  /* 0x000000010800788c */ /* 0x000fd20008f25670 */
[----:B------:R-:W-:Y:S05]  /*2550*/  BRA.U UP1, `(.L_x_40) ;  /* 0x0000000501487547 */ /* 0x000fea000b800000 */
[----:B------:R-:W-:Y:S01]  /*2560*/  ISETP.NE.AND P2, PT, R2, RZ, PT ;  /* 0x000000ff0200720c */ /* 0x000fe20003f45270 */
[----:B------:R-:W-:Y:S01]  /*2570*/  IMAD.MOV.U32 R12, RZ, RZ, 0x1 ;  /* 0x00000001ff0c7424 */ /* 0x000fe200078e00ff */
[----:B------:R-:W-:Y:S02]  /*2580*/  CS2R R10, SRZ ;  /* 0x00000000000a7805 */ /* 0x000fe4000001ff00 */
[----:B------:R-:W-:Y:S01]  /*2590*/  CS2R R8, SRZ ;  /* 0x0000000000087805 */ /* 0x000fe2000001ff00 */
[----:B------:R-:W-:Y:S01]  /*25a0*/  UMOV UR4, 0x400 ;  /* 0x0000040000047882 */ /* 0x000fe20000000000 */
[----:B------:R-:W-:Y:S01]  /*25b0*/  UMOV UR6, URZ ;  /* 0x000000ff00067c82 */ /* 0x000fe20008000000 */
[----:B------:R-:W-:-:S12]  /*25c0*/  ULEA UR37, UR37, UR4, 0x18 ;  /* 0x0000000425257291 */ /* 0x000fd8000f8ec0ff */
.L_x_44:
[----:B------:R-:W-:Y:S02]  /*25d0*/  LEA R0, R8, UR37, 0x3 ;  /* 0x0000002508007c11 */ /* 0x000fe4000f8e18ff */
[----:B------:R-:W-:-:S03]  /*25e0*/  SHF.L.U32 R5, R9, 0x1f, RZ ;  /* 0x0000001f09057819 */ /* 0x000fc600000006ff */
[----:B------:R-:W-:Y:S01]  /*25f0*/  VIADD R4, R0, 0x100 ;  /* 0x0000010000047836 */ /* 0x000fe20000000000 */
[----:B------:R-:W1:Y:S02]  /*2600*/  SYNCS.PHASECHK.TRANS64.TRYWAIT P0, [R0+URZ+0xf0], R5 ;  /* 0x0000f005000075a7 */ /* 0x000e6400080011ff */
[----:B-1----:R-:W-:Y:S05]  /*2610*/  @!P0 BRA `(.L_x_41) ;  /* 0x0000005800b08947 */ /* 0x002fea0003800000 */
.L_x_141:
[----:B------:R-:W-:Y:S01]  /*2620*/  ULEA UR5, UR6, UR37, 0x3 ;  /* 0x0000002506057291 */ /* 0x000fe2000f8e18ff */
[----:B------:R-:W-:Y:S02]  /*2630*/  PRMT R4, RZ, 0x654, R4 ;  /* 0x00000654ff047816 */ /* 0x000fe40000000004 */
[----:B-1----:R-:W-:Y:S01]  /*2640*/  SHF.L.U32 R5, R12, 0x1f, RZ ;  /* 0x0000001f0c057819 */ /* 0x002fe200000006ff */
[----:B------:R-:W-:Y:S01]  /*2650*/  UIADD3 UR4, UPT, UPT, UR5, 0x90, URZ ;  /* 0x0000009005047890 */ /* 0x000fe2000fffe0ff */
[----:B------:R1:W-:Y:S05]  /*2660*/  SYNCS.ARRIVE.TRANS64.RED.A1T0 RZ, [R4+URZ], RZ ;  /* 0x000000ff04ff79a7 */ /* 0x0003ea00081004ff */
[----:B------:R-:W-:Y:S01]  /*2670*/  IMAD.U32 R7, RZ, RZ, UR4 ;  /* 0x00000004ff077e24 */ /* 0x000fe2000f8e00ff */
[----:B------:R-:W2:Y:S04]  /*2680*/  SYNCS.PHASECHK.TRANS64.TRYWAIT P0, [UR5+0xa0], R5 ;  /* 0x0000a005ff0075a7 */ /* 0x000ea80008001105 */
[----:B------:R-:W-:Y:S01]  /*2690*/  PRMT R6, R2, 0x654, R7 ;  /* 0x0000065402067816 */ /* 0x000fe20000000007 */
[----:B-1----:R-:W-:Y:S01]  /*26a0*/  @!P2 IMAD.MOV.U32 R4, RZ, RZ, 0x10 ;  /* 0x00000010ff04a424 */ /* 0x002fe200078e00ff */
[----:B--2---:R-:W-:Y:S06]  /*26b0*/  @!P0 BRA `(.L_x_42) ;  /* 0x00000058009c8947 */ /* 0x004fec0003800000 */
.L_x_143:
[----:B------:R-:W-:Y:S01]  /*26c0*/  ULEA UR4, UR6, UR37, 0x4 ;  /* 0x0000002506047291 */ /* 0x000fe2000f8e20ff */
[----:B------:R-:W-:Y:S01]  /*26d0*/  SEL R3, R6, R3, !P2 ;  /* 0x0000000306037207 */ /* 0x000fe20005000000 */
[----:B------:R-:W-:Y:S01]  /*26e0*/  UIADD3 UR5, UPT, UPT, UR5, 0x90, URZ ;  /* 0x0000009005057890 */ /* 0x000fe2000fffe0ff */
[----:B-1----:R-:W-:Y:S01]  /*26f0*/  LEA R0, R11, UR37, 0x3 ;  /* 0x000000250b007c11 */ /* 0x002fe2000f8e18ff */
[----:B------:R-:W-:Y:S01]  /*2700*/  UIADD3 UR4, UPT, UPT, UR4, 0x120, URZ ;  /* 0x0000012004047890 */ /* 0x000fe2000fffe0ff */
[----:B------:R-:W-:Y:S01]  /*2710*/  SHF.L.U32 R5, R10, 0x1f, RZ ;  /* 0x0000001f0a057819 */ /* 0x000fe200000006ff */
[----:B------:R1:W-:Y:S01]  /*2720*/  @!P2 SYNCS.ARRIVE.TRANS64.RED RZ, [R3+URZ], R4 ;  /* 0x0000000403ffa9a7 */ /* 0x0003e200080004ff */
[----:B------:R-:W-:Y:S01]  /*2730*/  UIADD3 UR6, UPT, UPT, UR6, 0x1, URZ ;  /* 0x0000000106067890 */ /* 0x000fe2000fffe0ff */
[----:B------:R-:W-:-:S03]  /*2740*/  VIADD R8, R8, 0x1 ;  /* 0x0000000108087836 */ /* 0x000fc60000000000 */
[----:B------:R-:W-:Y:S02]  /*2750*/  UISETP.NE.AND UP0, UPT, UR6, 0x2, UPT ;  /* 0x000000020600788c */ /* 0x000fe4000bf05270 */
[----:B------:R-:W-:Y:S06]  /*2760*/  UGETNEXTWORKID.BROADCAST [UR4], [UR5] ;  /* 0x00000000040073ca */ /* 0x000fec0008000100 */
[----:B------:R-:W-:Y:S01]  /*2770*/  USEL UR4, URZ, 0x1, UP0 ;  /* 0x00000001ff047887 */ /* 0x000fe20008000000 */
[----:B------:R-:W-:Y:S01]  /*2780*/  ISETP.NE.AND P0, PT, R8, 0x2, PT ;  /* 0x000000020800780c */ /* 0x000fe20003f05270 */
[----:B------:R-:W-:Y:S01]  /*2790*/  USEL UR6, UR6, URZ, UP0 ;  /* 0x000000ff06067287 */ /* 0x000fe20008000000 */
[----:B------:R-:W2:Y:S03]  /*27a0*/  SYNCS.PHASECHK.TRANS64.TRYWAIT P1, [R0+URZ+0x90], R5 ;  /* 0x00009005000075a7 */ /* 0x000ea600080211ff */
[----:B------:R-:W-:Y:S01]  /*27b0*/  LOP3.LUT R12, R12, UR4, RZ, 0x3c, !PT ;  /* 0x000000040c0c7c12 */ /* 0x000fe2000f8e3cff */
[----:B-12---:R-:W-:Y:S07]  /*27c0*/  @!P1 BRA `(.L_x_43) ;  /* 0x0000005800709947 */ /* 0x006fee0003800000 */
.L_x_144:
[C---:B------:R-:W-:Y:S01]  /*27d0*/  LEA R4, R11.reuse, UR37, 0x4 ;  /* 0x000000250b047c11 */ /* 0x040fe2000f8e20ff */
[----:B-1----:R-:W-:Y:S01]  /*27e0*/  VIADD R0, R0, 0xa0 ;  /* 0x000000a000007836 */ /* 0x002fe20000000000 */
[----:B------:R-:W-:Y:S01]  /*27f0*/  SEL R8, R8, RZ, P0 ;  /* 0x000000ff08087207 */ /* 0x000fe20000000000 */
[----:B------:R-:W-:-:S03]  /*2800*/  VIADD R11, R11, 0x1 ;  /* 0x000000010b0b7836 */ /* 0x000fc60000000000 */
[----:B------:R-:W1:Y:S01]  /*2810*/  LDS.128 R4, [R4+0x120] ;  /* 0x0001200004047984 */ /* 0x000e620000000c00 */
[----:B------:R-:W-:Y:S02]  /*2820*/  PRMT R0, RZ, 0x654, R0 ;  /* 0x00000654ff007816 */ /* 0x000fe40000000000 */
[C---:B------:R-:W-:Y:S01]  /*2830*/  ISETP.NE.AND P1, PT, R11.reuse, 0x2, PT ;  /* 0x000000020b00780c */ /* 0x040fe20003f25270 */
[----:B------:R-:W-:Y:S01]  /*2840*/  @!PT LDS RZ, [RZ] ;  /* 0x00000000fffff984 */ /* 0x000fe20000000800 */
[----:B------:R-:W-:Y:S01]  /*2850*/  @!PT LDS RZ, [RZ] ;  /* 0x00000000fffff984 */ /* 0x000fe20000000800 */
[----:B------:R-:W-:Y:S01]  /*2860*/  @!PT LDS RZ, [RZ] ;  /* 0x00000000fffff984 */ /* 0x000fe20000000800 */
[----:B------:R-:W-:Y:S01]  /*2870*/  @!PT LDS RZ, [RZ] ;  /* 0x00000000fffff984 */ /* 0x000fe20000000800 */
[----:B------:R2:W-:Y:S06]  /*2880*/  MEMBAR.ALL.CTA ;  /* 0x0000000000007992 */ /* 0x0005ec0000008000 */
[----:B--2---:R-:W2:Y:S01]  /*2890*/  FENCE.VIEW.ASYNC.S ;  /* 0x00000000000073c6 */ /* 0x004ea20000000000 */
[----:B------:R-:W-:Y:S01]  /*28a0*/  SEL R11, R11, RZ, P1 ;  /* 0x000000ff0b0b7207 */ /* 0x000fe20000800000 */
[----:B--2---:R2:W-:Y:S01]  /*28b0*/  SYNCS.ARRIVE.TRANS64.RED.A1T0 RZ, [R0+URZ], RZ ;  /* 0x000000ff00ff79a7 */ /* 0x0045e200081004ff */
[----:B-1----:R-:W-:-:S02]  /*28c0*/  LOP3.LUT P3, RZ, R6, 0x1, RZ, 0xc0, !PT ;  /* 0x0000000106ff7812 */ /* 0x002fc4000786c0ff */
[----:B------:R-:W-:-:S04]  /*28d0*/  SEL R5, RZ, 0x1, P1 ;  /* 0x00000001ff057807 */ /* 0x000fc80000800000 */
[----:B------:R-:W-:Y:S02]  /*28e0*/  LOP3.LUT R10, R10, R5, RZ, 0x3c, !PT ;  /* 0x000000050a0a7212 */ /* 0x000fe400078e3cff */
[----:B--2---:R-:W-:-:S04]  /*28f0*/  SEL R0, RZ, 0x1, P0 ;  /* 0x00000001ff007807 */ /* 0x004fc80000000000 */
[----:B------:R-:W-:Y:S01]  /*2900*/  LOP3.LUT R9, R9, R0, RZ, 0x3c, !PT ;  /* 0x0000000009097212 */ /* 0x000fe200078e3cff */
[----:B------:R-:W-:Y:S06]  /*2910*/  @P3 BRA `(.L_x_44) ;  /* 0xfffffffc002c3947 */ /* 0x000fec000383ffff */
[----:B------:R-:W-:Y:S01]  /*2920*/  ULEA UR5, UR6, UR37, 0x3 ;  /* 0x0000002506057291 */ /* 0x000fe2000f8e18ff */
[----:B------:R-:W-:-:S08]  /*2930*/  SHF.L.U32 R3, R12, 0x1f, RZ ;  /* 0x0000001f0c037819 */ /* 0x000fd000000006ff */
[----:B------:R-:W1:Y:S02]  /*2940*/  SYNCS.PHASECHK.TRANS64 P0, [UR5+0xa0], R3 ;  /* 0x0000a003ff0075a7 */ /* 0x000e640008001005 */
[----:B-1----:R-:W-:Y:S05]  /*2950*/  @P0 BRA `(.L_x_45) ;  /* 0x0000000000080947 */ /* 0x002fea0003800000 */
[----:B------:R-:W1:Y:S02]  /*2960*/  SYNCS.PHASECHK.TRANS64.TRYWAIT P0, [UR5+0xa0], R3 ;  /* 0x0000a003ff0075a7 */ /* 0x000e640008001105 */
[----:B-1----:R-:W-:Y:S05]  /*2970*/  @!P0 BRA `(.L_x_46) ;  /* 0x0000005800188947 */ /* 0x002fea0003800000 */
.L_x_45:
[----:B------:R-:W-:-:S04]  /*2980*/  UIADD3 UR4, UPT, UPT, UR6, 0x1, URZ ;  /* 0x0000000106047890 */ /* 0x000fc8000fffe0ff */
[----:B------:R-:W-:-:S04]  /*2990*/  UISETP.NE.AND UP0, UPT, UR4, 0x2, UPT ;  /* 0x000000020400788c */ /* 0x000fc8000bf05270 */
[----:B------:R-:W-:Y:S02]  /*29a0*/  USEL UR7, URZ, 0x1, UP0 ;  /* 0x00000001ff077887 */ /* 0x000fe40008000000 */
[----:B------:R-:W-:-:S04]  /*29b0*/  USEL UR4, UR4, URZ, UP0 ;  /* 0x000000ff04047287 */ /* 0x000fc80008000000 */
[----:B------:R-:W-:Y:S01]  /*29c0*/  ULEA UR4, UR4, UR37, 0x3 ;  /* 0x0000002504047291 */ /* 0x000fe2000f8e18ff */
[----:B-1----:R-:W-:-:S04]  /*29d0*/  LOP3.LUT R3, R12, UR7, RZ, 0x3c, !PT ;  /* 0x000000070c037c12 */ /* 0x002fc8000f8e3cff */
[----:B------:R-:W-:-:S04]  /*29e0*/  SHF.L.U32 R0, R3, 0x1f, RZ ;  /* 0x0000001f03007819 */ /* 0x000fc800000006ff */
[----:B------:R-:W1:Y:S02]  /*29f0*/  SYNCS.PHASECHK.TRANS64 P0, [UR4+0xa0], R0 ;  /* 0x0000a000ff0075a7 */ /* 0x000e640008001004 */
[----:B-1----:R-:W-:Y:S05]  /*2a00*/  @P0 EXIT ;  /* 0x000000000000094d */ /* 0x002fea0003800000 */
[----:B------:R-:W-:Y:S02]  /*2a10*/  SHF.L.U32 R3, R3, 0x1f, RZ ;  /* 0x0000001f03037819 */ /* 0x000fe400000006ff */
[----:B------:R-:W-:-:S07]  /*2a20*/  MOV R0, UR4 ;  /* 0x0000000400007c02 */ /* 0x000fce0008000f00 */
.L_x_47:
[----:B-1----:R1:W2:Y:S02]  /*2a30*/  SYNCS.PHASECHK.TRANS64.TRYWAIT P0, [R0+URZ+0xa0], R3 ;  /* 0x0000a003000075a7 */ /* 0x0022a400080011ff */
[----:B--2---:R-:W-:Y:S05]  /*2a40*/  @!P0 NANOSLEEP.SYNCS 0x989680 ;  /* 0x009896800000895d */ /* 0x004fea0003900000 */
[----:B------:R-:W2:Y:S02]  /*2a50*/  @!P0 SYNCS.PHASECHK.TRANS64 P0, [R0+URZ+0xa0], R3 ;  /* 0x0000a003000085a7 */ /* 0x000ea400080010ff */
[----:B--2---:R-:W-:Y:S05]  /*2a60*/  @P0 EXIT ;  /* 0x000000000000094d */ /* 0x004fea0003800000 */
[----:B------:R-:W-:Y:S05]  /*2a70*/  BRA `(.L_x_47) ;  /* 0xfffffffc00ec7947 */ /* 0x000fea000383ffff */
.L_x_40:
[----:B------:R-:W-:-:S09]  /*2a80*/  UISETP.NE.AND UP1, UPT, UR8, URZ, UPT ;  /* 0x000000ff0800728c */ /* 0x000fd2000bf25270 */
[----:B------:R-:W-:Y:S05]  /*2a90*/  BRA.U UP1, `(.L_x_48) ;  /* 0x0000000d01cc7547 */ /* 0x000fea000b800000 */
[----:B------:R-:W-:Y:S01]  /*2aa0*/  UMOV UR4, 0x40 ;  /* 0x0000004000047882 */ /* 0x000fe20000000000 */
[----:B------:R-:W-:Y:S01]  /*2ab0*/  NOP ;  /* 0x0000000000007918 */ /* 0x000fe20000000000 */
[----:B------:R-:W-:Y:S01]  /*2ac0*/  ULEA UR4, UR37, UR4, 0x18 ;  /* 0x0000000425047291 */ /* 0x000fe2000f8ec0ff */
[----:B------:R-:W-:Y:S02]  /*2ad0*/  UMOV UR5, 0x400 ;  /* 0x0000040000057882 */ /* 0x000fe40000000000 */
[----:B------:R-:W-:-:S06]  /*2ae0*/  ULEA UR37, UR37, UR5, 0x18 ;  /* 0x0000000525257291 */ /* 0x000fcc000f8ec0ff */
[----:B------:R-:W1:Y:S02]  /*2af0*/  LDS.U8 R0, [UR4+0x1c] ;  /* 0x00001c04ff007984 */ /* 0x000e640008000000 */
[----:B-1----:R-:W-:-:S13]  /*2b00*/  ISETP.NE.AND P0, PT, R0, RZ, PT ;  /* 0x000000ff0000720c */ /* 0x002fda0003f05270 */
[----:B------:R-:W-:Y:S05]  /*2b10*/  @P0 BRA `(.L_x_49) ;  /* 0x0000000000580947 */ /* 0x000fea0003800000 */
[----:B------:R-:W-:-:S13]  /*2b20*/  ELECT P0, URZ, PT ;  /* 0x0000000000ff782f */ /* 0x000fda0003800000 */
[----:B------:R-:W-:Y:S05]  /*2b30*/  @!P0 BRA `(.L_x_50) ;  /* 0x0000000000608947 */ /* 0x000fea0003800000 */
[----:B------:R-:W-:Y:S01]  /*2b40*/  UMOV UR5, 0x10 ;  /* 0x0000001000057882 */ /* 0x000fe20000000000 */
[----:B------:R-:W-:Y:S01]  /*2b50*/  HFMA2 R0, -RZ, RZ, 0, 5.9604644775390625e-08 ;  /* 0x00000001ff007431 */ /* 0x000fe200000001ff */
[----:B------:R-:W-:-:S03]  /*2b60*/  MOV R2, 0xffff ;  /* 0x0000ffff00027802 */ /* 0x000fc60000000f00 */
[----:B------:R-:W-:Y:S04]  /*2b70*/  DEPBAR.LE SB1, 0x36 ;  /* 0x00009d800000791a */ /* 0x000fe80000000000 */
[----:B------:R-:W1:Y:S02]  /*2b80*/  UTCATOMSWS.FIND_AND_SET.ALIGN UP0, UR5, UR5 ;  /* 0x00000005000575e3 */ /* 0x000e640008000800 */
[----:B-1----:R-:W-:Y:S01]  /*2b90*/  MOV R3, UR5 ;  /* 0x0000000500037c02 */ /* 0x002fe20008000f00 */
[----:B------:R-:W-:Y:S06]  /*2ba0*/  BRA.U UP0, `(.L_x_51) ;  /* 0x0000000100187547 */ /* 0x000fec000b800000 */
.L_x_52:
[----:B------:R-:W-:Y:S05]  /*2bb0*/  NANOSLEEP 0x64 ;  /* 0x000000640000795d */ /* 0x000fea0003800000 */
[----:B------:R-:W-:-:S05]  /*2bc0*/  UMOV UR5, 0x10 ;  /* 0x0000001000057882 */ /* 0x000fca0000000000 */
[----:B------:R-:W-:Y:S04]  /*2bd0*/  DEPBAR.LE SB1, 0x36 ;  /* 0x00009d800000791a */ /* 0x000fe80000000000 */
[----:B------:R-:W1:Y:S02]  /*2be0*/  UTCATOMSWS.FIND_AND_SET.ALIGN UP0, UR5, UR5 ;  /* 0x00000005000575e3 */ /* 0x000e640008000800 */
[----:B-1----:R-:W-:Y:S01]  /*2bf0*/  MOV R3, UR5 ;  /* 0x0000000500037c02 */ /* 0x002fe20008000f00 */
[----:B------:R-:W-:Y:S05]  /*2c00*/  BRA.U !UP0, `(.L_x_52) ;  /* 0xfffffffd08e87547 */ /* 0x000fea000b83ffff */
.L_x_51:
[-C--:B------:R-:W-:Y:S02]  /*2c10*/  SHF.L.U32 R2, R2, R3.reuse, RZ ;  /* 0x0000000302027219 */ /* 0x080fe400000006ff */
[----:B------:R-:W-:Y:S01]  /*2c20*/  SHF.L.U32 R0, R0, R3, RZ ;  /* 0x0000000300007219 */ /* 0x000fe200000006ff */
[----:B------:R-:W-:Y:S02]  /*2c30*/  IMAD.SHL.U32 R3, R3, 0x20, RZ ;  /* 0x0000002003037824 */ /* 0x000fe400078e00ff */
[----:B------:R1:W-:Y:S04]  /*2c40*/  ATOMS.OR RZ, [UR4+0x14], R2 ;  /* 0x00001402ffff798c */ /* 0x0003e8000b000004 */
[----:B------:R1:W-:Y:S04]  /*2c50*/  ATOMS.OR RZ, [UR4+0x18], R0 ;  /* 0x00001800ffff798c */ /* 0x0003e8000b000004 */
[----:B------:R1:W-:Y:S01]  /*2c60*/  STS [UR37+0x140], R3 ;  /* 0x00014003ff007988 */ /* 0x0003e20008000825 */
[----:B------:R-:W-:Y:S05]  /*2c70*/  BRA `(.L_x_50) ;  /* 0x0000000000107947 */ /* 0x000fea0003800000 */
.L_x_49:
[----:B------:R-:W-:Y:S02]  /*2c80*/  MOV R0, 0xffffffff ;  /* 0xffffffff00007802 */ /* 0x000fe40000000f00 */
[----:B------:R-:W-:-:S03]  /*2c90*/  MOV R2, 0x2cc0 ;  /* 0x00002cc000027802 */ /* 0x000fc60000000f00 */
[----:B------:R1:W-:Y:S04]  /*2ca0*/  STS [UR37+0x140], R0 ;  /* 0x00014000ff007988 */ /* 0x0003e80008000825 */
[----:B-1-3-5:R-:W-:Y:S05]  /*2cb0*/  CALL.REL.NOINC `($__internal_1_$__cuda_sm10x_tcgen05_guardrail_trap_phase_invalid_during_alloc) ;  /* 0x0000005c00607944 */ /* 0x02afea0003c00000 */
.L_x_50:
[----:B------:R-:W-:Y:S05]  /*2cc0*/  WARPSYNC.ALL ;  /* 0x0000000000007948 */ /* 0x000fea0003800000 */
[----:B------:R-:W2:Y:S01]  /*2cd0*/  S2UR UR5, SR_CgaCtaId ;  /* 0x00000000000579c3 */ /* 0x000ea20000008800 */
[----:B------:R-:W-:Y:S01]  /*2ce0*/  UMOV UR4, 0x400 ;  /* 0x0000040000047882 */ /* 0x000fe20000000000 */
[----:B------:R-:W-:-:S06]  /*2cf0*/  NOP ;  /* 0x0000000000007918 */ /* 0x000fcc0000000000 */
[----:B------:R-:W-:Y:S06]  /*2d00*/  BAR.ARV 0x6, 0xa0 ;  /* 0x0182800000007b1d */ /* 0x000fec0000002000 */
[----:B------:R-:W4:Y:S01]  /*2d10*/  LDCU UR7, c[0x0][0x38c] ;  /* 0x00007180ff0777ac */ /* 0x000f220008000800 */
[----:B------:R-:W-:Y:S01]  /*2d20*/  IMAD.MOV.U32 R11, RZ, RZ, 0x1 ;  /* 0x00000001ff0b7424 */ /* 0x000fe200078e00ff */
[----:B------:R-:W-:Y:S01]  /*2d30*/  CS2R R8, SRZ ;  /* 0x0000000000087805 */ /* 0x000fe2000001ff00 */
[----:B------:R-:W-:Y:S01]  /*2d40*/  IMAD.MOV.U32 R10, RZ, RZ, RZ ;  /* 0x000000ffff0a7224 */ /* 0x000fe200078e00ff */
[----:B------:R-:W3:Y:S01]  /*2d50*/  LDCU UR6, c[0x0][0x38c] ;  /* 0x00007180ff0677ac */ /* 0x000ee20008000800 */
[----:B------:R-:W-:Y:S01]  /*2d60*/  UMOV UR15, URZ ;  /* 0x000000ff000f7c82 */ /* 0x000fe20008000000 */
[----:B------:R-:W-:Y:S01]  /*2d70*/  UMOV UR14, URZ ;  /* 0x000000ff000e7c82 */ /* 0x000fe20008000000 */
[----:B--2---:R-:W-:Y:S01]  /*2d80*/  ULEA UR5, UR5, UR4, 0x18 ;  /* 0x0000000405057291 */ /* 0x004fe2000f8ec0ff */
[----:B------:R-:W-:Y:S01]  /*2d90*/  UMOV UR24, 0x0 ;  /* 0x0000000000187882 */ /* 0x000fe20000000000 */
[----:B------:R-:W-:-:S02]  /*2da0*/  UMOV UR25, 0x4200010 ;  /* 0x0420001000197882 */ /* 0x000fc40000000000 */
[----:B------:R-:W-:Y:S02]  /*2db0*/  UIADD3 UR10, UPT, UPT, UR5, 0x4400, URZ ;  /* 0x00004400050a7890 */ /* 0x000fe4000fffe0ff */
[----:B------:R-:W-:Y:S02]  /*2dc0*/  UIADD3 UR11, UPT, UPT, UR5, 0xc400, URZ ;  /* 0x0000c400050b7890 */ /* 0x000fe4000fffe0ff */
[----:B----4-:R-:W-:Y:S01]  /*2dd0*/  UIADD3 UR7, UPT, UPT, UR7, 0x3f, URZ ;  /* 0x0000003f07077890 */ /* 0x010fe2000fffe0ff */
[----:B-1----:R-:W1:Y:S01]  /*2de0*/  LDS R0, [UR5+0x140] ;  /* 0x00014005ff007984 */ /* 0x002e620008000800 */
[----:B------:R-:W-:Y:S02]  /*2df0*/  USHF.R.U32.HI UR10, URZ, 0x4, UR10 ;  /* 0x00000004ff0a7899 */ /* 0x000fe4000801160a */
[----:B------:R-:W-:Y:S02]  /*2e00*/  USHF.R.S32.HI UR4, URZ, 0x1f, UR7 ;  /* 0x0000001fff047899 */ /* 0x000fe40008011407 */
[----:B------:R-:W-:-:S02]  /*2e10*/  USHF.R.U32.HI UR11, URZ, 0x4, UR11 ;  /* 0x00000004ff0b7899 */ /* 0x000fc4000801160b */
[----:B------:R-:W-:Y:S02]  /*2e20*/  ULEA.HI UR4, UR4, UR7, URZ, 0x6 ;  /* 0x0000000704047291 */ /* 0x000fe4000f8f30ff */
[----:B------:R-:W-:Y:S02]  /*2e30*/  ULOP3.LUT UR10, UR10, 0x3fff, URZ, 0xc0, !UPT ;  /* 0x00003fff0a0a7892 */ /* 0x000fe4000f8ec0ff */
[----:B------:R-:W-:Y:S02]  /*2e40*/  USHF.R.S32.HI UR4, URZ, 0x6, UR4 ;  /* 0x00000006ff047899 */ /* 0x000fe40008011404 */
[----:B------:R-:W-:Y:S02]  /*2e50*/  ULOP3.LUT UR11, UR11, 0x3fff, URZ, 0xc0, !UPT ;  /* 0x00003fff0b0b7892 */ /* 0x000fe4000f8ec0ff */
[----:B------:R-:W-:Y:S01]  /*2e60*/  UISETP.LT.AND UP0, UPT, UR4, 0x1, UPT ;  /* 0x000000010400788c */ /* 0x000fe2000bf01270 */
[----:B------:R-:W-:Y:S01]  /*2e70*/  UMOV UR22, 0x0 ;  /* 0x0000000000167882 */ /* 0x000fe20000000000 */
[----:B------:R-:W-:-:S02]  /*2e80*/  UMOV UR23, 0x4200010 ;  /* 0x0420001000177882 */ /* 0x000fc40000000000 */
[----:B------:R-:W-:Y:S02]  /*2e90*/  USEL UR9, UR4, 0x1, !UP0 ;  /* 0x0000000104097887 */ /* 0x000fe4000c000000 */
[----:B------:R-:W-:Y:S02]  /*2ea0*/  ULOP3.LUT UR10, UR10, 0x10000, URZ, 0xfc, !UPT ;  /* 0x000100000a0a7892 */ /* 0x000fe4000f8efcff */
[----:B------:R-:W-:Y:S02]  /*2eb0*/  ULOP3.LUT UR11, UR11, 0x10000, URZ, 0xfc, !UPT ;  /* 0x000100000b0b7892 */ /* 0x000fe4000f8efcff */
[----:B------:R-:W-:Y:S02]  /*2ec0*/  UIADD3 UR9, UPT, UPT, -UR9, URZ, URZ ;  /* 0x000000ff09097290 */ /* 0x000fe4000fffe1ff */
[----:B---3--:R-:W-:Y:S01]  /*2ed0*/  UISETP.GE.AND UP3, UPT, UR6, 0x1, UPT ;  /* 0x000000010600788c */ /* 0x008fe2000bf66270 */
[----:B------:R-:W-:Y:S01]  /*2ee0*/  UMOV UR20, 0x0 ;  /* 0x0000000000147882 */ /* 0x000fe20000000000 */
[----:B------:R-:W-:Y:S01]  /*2ef0*/  UMOV UR21, 0x4200010 ;  /* 0x0420001000157882 */ /* 0x000fe20000000000 */
[----:B------:R-:W-:Y:S01]  /*2f00*/  UMOV UR18, 0x0 ;  /* 0x0000000000127882 */ /* 0x000fe20000000000 */
[----:B------:R-:W-:Y:S01]  /*2f10*/  UMOV UR19, 0x4200010 ;  /* 0x0420001000137882 */ /* 0x000fe20000000000 */
[----:B-1----:R-:W-:-:S15]  /*2f20*/  R2UR UR16, R0 ;  /* 0x00000000001072ca */ /* 0x002fde00000e0000 */
.L_x_59:
[----:B------:R-:W-:Y:S02]  /*2f30*/  LEA R0, R10, UR5, 0x3 ;  /* 0x000000050a007c11 */ /* 0x000fe4000f8e18ff */
[----:B------:R-:W-:Y:S02]  /*2f40*/  SHF.L.U32 R5, R9, 0x1f, RZ ;  /* 0x0000001f09057819 */ /* 0x000fe400000006ff */
[----:B------:R-:W-:Y:S01]  /*2f50*/  PLOP3.LUT P0, PT, PT, PT, UP3, 0x80, 0x8 ;  /* 0x000000000008781c */ /* 0x000fe20003f0f038 */
[----:B------:R-:W-:Y:S01]  /*2f60*/  VIADD R3, R0, 0xa0 ;  /* 0x000000a000037836 */ /* 0x000fe20000000000 */
[----:B-1----:R-:W1:Y:S02]  /*2f70*/  SYNCS.PHASECHK.TRANS64.TRYWAIT P1, [R0+URZ+0x90], R5 ;  /* 0x00009005000075a7 */ /* 0x002e6400080211ff */
[----:B-1-3--:R-:W-:Y:S09]  /*2f80*/  @!P1 BRA `(.L_x_53) ;  /* 0x0000005000ac9947 */ /* 0x00aff20003800000 */
.L_x_146:
[----:B------:R-:W-:Y:S01]  /*2f90*/  LEA R4, R10, UR5, 0x4 ;  /* 0x000000050a047c11 */ /* 0x000fe2000f8e20ff */
[----:B------:R-:W-:Y:S01]  /*2fa0*/  @UP3 ULEA UR6, UR14, UR5, 0x3 ;  /* 0x000000050e063291 */ /* 0x000fe2000f8e18ff */
[----:B------:R-:W-:Y:S01]  /*2fb0*/  PLOP3.LUT P2, PT, PT, PT, PT, 0x80, 0x8 ;  /* 0x000000000008781c */ /* 0x000fe20003f4f070 */
[----:B------:R-:W-:Y:S01]  /*2fc0*/  ULEA UR7, UR15, UR5, 0x3 ;  /* 0x000000050f077291 */ /* 0x000fe2000f8e18ff */
[----:B------:R-:W-:Y:S02]  /*2fd0*/  PRMT R3, RZ, 0x654, R3 ;  /* 0x00000654ff037816 */ /* 0x000fe40000000003 */
[----:B-1----:R-:W1:Y:S01]  /*2fe0*/  LDS.128 R4, [R4+0x120] ;  /* 0x0001200004047984 */ /* 0x002e620000000c00 */
[----:B------:R-:W-:Y:S02]  /*2ff0*/  @P0 SHF.L.U32 R2, R8, 0x1f, RZ ;  /* 0x0000001f08020819 */ /* 0x000fe400000006ff */
[----:B------:R-:W-:Y:S01]  /*3000*/  SHF.L.U32 R0, R11, 0x1f, RZ ;  /* 0x0000001f0b007819 */ /* 0x000fe200000006ff */
[----:B------:R-:W-:Y:S01]  /*3010*/  @!PT LDS RZ, [RZ] ;  /* 0x00000000fffff984 */ /* 0x000fe20000000800 */
[----:B------:R-:W-:Y:S01]  /*3020*/  @!PT LDS RZ, [RZ] ;  /* 0x00000000fffff984 */ /* 0x000fe20000000800 */
[----:B------:R-:W-:Y:S01]  /*3030*/  @!PT LDS RZ, [RZ] ;  /* 0x00000000fffff984 */ /* 0x000fe20000000800 */
[----:B------:R-:W-:Y:S01]  /*3040*/  @!PT LDS RZ, [RZ] ;  /* 0x00000000fffff984 */ /* 0x000fe20000000800 */
[----:B------:R2:W-:Y:S06]  /*3050*/  MEMBAR.ALL.CTA ;  /* 0x0000000000007992 */ /* 0x0005ec0000008000 */
[----:B--2---:R-:W2:Y:S02]  /*3060*/  FENCE.VIEW.ASYNC.S ;  /* 0x00000000000073c6 */ /* 0x004ea40000000000 */
[----:B--2---:R2:W-:Y:S01]  /*3070*/  SYNCS.ARRIVE.TRANS64.RED.A1T0 RZ, [R3+URZ], RZ ;  /* 0x000000ff03ff79a7 */ /* 0x0045e200081004ff */
[----:B------:R2:W3:Y:S01]  /*3080*/  @P0 SYNCS.PHASECHK.TRANS64.TRYWAIT P2, [UR6], R2 ;  /* 0x00000002ff0005a7 */ /* 0x0004e20008041106 */
[----:B------:R-:W-:Y:S01]  /*3090*/  ULEA.HI UR6, UR15, UR15, URZ, 0x1 ;  /* 0x0000000f0f067291 */ /* 0x000fe2000f8f08ff */
[----:B-1----:R-:W-:-:S03]  /*30a0*/  LOP3.LUT P1, RZ, R6, 0x1, RZ, 0xc0, !PT ;  /* 0x0000000106ff7812 */ /* 0x002fc6000782c0ff */
[----:B------:R-:W-:Y:S02]  /*30b0*/  USHF.L.U32 UR8, UR6, 0x6, URZ ;  /* 0x0000000606087899 */ /* 0x000fe400080006ff */
[----:B------:R-:W-:Y:S02]  /*30c0*/  ULOP3.LUT UR6, UR6, 0xffe, URZ, 0xc0, !UPT ;  /* 0x00000ffe06067892 */ /* 0x000fe4000f8ec0ff */
[----:B------:R-:W-:Y:S02]  /*30d0*/  ULOP3.LUT UR8, UR8, 0xffffff80, URZ, 0xc0, !UPT ;  /* 0xffffff8008087892 */ /* 0x000fe4000f8ec0ff */
[----:B------:R-:W-:Y:S02]  /*30e0*/  UIADD3 UR6, UPT, UPT, -UR6, UR15, URZ ;  /* 0x0000000f06067290 */ /* 0x000fe4000fffe1ff */
[----:B------:R-:W-:Y:S01]  /*30f0*/  UIADD3 UR8, UPT, UPT, UR16, UR8, URZ ;  /* 0x0000000810087290 */ /* 0x000fe2000fffe0ff */
[----:B------:R-:W1:Y:S03]  /*3100*/  SYNCS.PHASECHK.TRANS64.TRYWAIT P0, [UR7+0xd0], R0 ;  /* 0x0000d000ff0075a7 */ /* 0x000e660008001107 */
[----:B------:R-:W-:Y:S01]  /*3110*/  ULEA UR8, UR6, UR8, 0x14 ;  /* 0x0000000806087291 */ /* 0x000fe2000f8ea0ff */
[----:B-123--:R-:W-:Y:S11]  /*3120*/  @!P0 BRA `(.L_x_54) ;  /* 0x0000005000588947 */ /* 0x00eff60003800000 */
.L_x_148:
[----:B------:R-:W-:Y:S01]  /*3130*/  IADD3 R10, PT, PT, R10, 0x1, RZ ;  /* 0x000000010a0a7810 */ /* 0x000fe20007ffe0ff */
[----:B------:R-:W-:Y:S06]  /*3140*/  BRA.U !UP3, `(.L_x_55) ;  /* 0x000000010bc07547 */ /* 0x000fec000b800000 */
[----:B------:R-:W-:Y:S01]  /*3150*/  UPLOP3.LUT UP4, UPT, UPT, UPT, UPT, 0x40, 0x4 ;  /* 0x000000000004789c */ /* 0x000fe20003f8e870 */
[----:B------:R-:W-:Y:S01]  /*3160*/  UMOV UR13, UR9 ;  /* 0x00000009000d7c82 */ /* 0x000fe20008000000 */
[----:B------:R-:W-:Y:S01]  /*3170*/  UMOV UR12, UR4 ;  /* 0x00000004000c7c82 */ /* 0x000fe20008000000 */
[----:B------:R-:W-:-:S08]  /*3180*/  UMOV UR17, UR14 ;  /* 0x0000000e00117c82 */ /* 0x000fd00008000000 */
.L_x_58:
[----:B------:R-:W-:Y:S02]  /*3190*/  UIADD3 UR13, UPT, UPT, UR13, 0x1, URZ ;  /* 0x000000010d0d7890 */ /* 0x000fe4000fffe0ff */
[----:B--2---:R-:W-:Y:S02]  /*31a0*/  ULEA UR6, UR17, UR5, 0x3 ;  /* 0x0000000511067291 */ /* 0x004fe4000f8e18ff */
[----:B------:R-:W-:Y:S01]  /*31b0*/  UISETP.NE.AND UP0, UPT, UR13, URZ, UPT ;  /* 0x000000ff0d00728c */ /* 0x000fe2000bf05270 */
[----:B---3--:R-:W-:Y:S10]  /*31c0*/  @P2 BRA `(.L_x_56) ;  /* 0x00000000000c2947 */ /* 0x008ff40003800000 */
[----:B-1----:R-:W-:Y:S04]  /*31d0*/  SHF.L.U32 R3, R8, 0x1f, RZ ;  /* 0x0000001f08037819 */ /* 0x002fe800000006ff */
[----:B------:R-:W1:Y:S02]  /*31e0*/  SYNCS.PHASECHK.TRANS64.TRYWAIT P0, [UR6], R3 ;  /* 0x00000003ff0075a7 */ /* 0x000e640008001106 */
[----:B-1----:R-:W-:Y:S05]  /*31f0*/  @!P0 BRA `(.L_x_57) ;  /* 0x00000050003c8947 */ /* 0x002fea0003800000 */
.L_x_56:
[----:B------:R-:W-:Y:S01]  /*3200*/  UISETP.NE.AND UP1, UPT, UR12, 0x1, UPT ;  /* 0x000000010c00788c */ /* 0x000fe2000bf25270 */
[----:B------:R-:W-:Y:S01]  /*3210*/  PLOP3.LUT P2, PT, PT, PT, PT, 0x80, 0x8 ;  /* 0x000000000008781c */ /* 0x000fe20003f4f070 */
[----:B------:R-:W-:Y:S02]  /*3220*/  UIADD3 UR14, UPT, UPT, UR17, 0x1, URZ ;  /* 0x00000001110e7890 */ /* 0x000fe4000fffe0ff */
[----:B------:R-:W-:Y:S02]  /*3230*/  ULEA UR28, UR17, UR11, 0xa ;  /* 0x0000000b111c7291 */ /* 0x000fe4000f8e50ff */
[----:B------:R-:W-:Y:S01]  /*3240*/  UISETP.NE.AND UP2, UPT, UR14, 0x4, UPT ;  /* 0x000000040e00788c */ /* 0x000fe2000bf45270 */
[----:B------:R-:W-:Y:S01]  /*3250*/  PLOP3.LUT P0, PT, PT, PT, UP1, 0x80, 0x8 ;  /* 0x000000000008781c */ /* 0x000fe20003f0f018 */
[----:B------:R-:W-:Y:S02]  /*3260*/  UIADD3 UR40, UPT, UPT, UR28, 0x2, URZ ;  /* 0x000000021c287890 */ /* 0x000fe4000fffe0ff */
[----:B------:R-:W-:Y:S02]  /*3270*/  USEL UR27, URZ, 0x1, UP2 ;  /* 0x00000001ff1b7887 */ /* 0x000fe40009000000 */
[----:B------:R-:W-:Y:S02]  /*3280*/  USEL UR14, UR14, URZ, UP2 ;  /* 0x000000ff0e0e7287 */ /* 0x000fe40009000000 */
[----:B------:R-:W-:Y:S02]  /*3290*/  UIADD3 UR36, UPT, UPT, UR28, 0x4, URZ ;  /* 0x000000041c247890 */ /* 0x000fe4000fffe0ff */
[----:B------:R-:W-:Y:S01]  /*32a0*/  @UP1 ULEA UR26, UR14, UR5, 0x3 ;  /* 0x000000050e1a1291 */ /* 0x000fe2000f8e18ff */
[----:B------:R-:W-:Y:S01]  /*32b0*/  LOP3.LUT R8, R8, UR27, RZ, 0x3c, !PT ;  /* 0x0000001b08087c12 */ /* 0x000fe2000f8e3cff */
[----:B------:R-:W-:Y:S02]  /*32c0*/  UIADD3 UR32, UPT, UPT, UR28, 0x6, URZ ;  /* 0x000000061c207890 */ /* 0x000fe4000fffe0ff */
[----:B------:R-:W-:Y:S01]  /*32d0*/  UIADD3 UR6, UPT, UPT, UR6, 0x20, URZ ;  /* 0x0000002006067890 */ /* 0x000fe2000fffe0ff */
[----:B-1----:R-:W-:Y:S01]  /*32e0*/  @P0 SHF.L.U32 R0, R8, 0x1f, RZ ;  /* 0x0000001f08000819 */ /* 0x002fe200000006ff */
[----:B------:R-:W-:Y:S01]  /*32f0*/  UIADD3 UR12, UPT, UPT, UR12, -0x1, URZ ;  /* 0xffffffff0c0c7890 */ /* 0x000fe2000fffe0ff */
[----:B------:R-:W-:Y:S02]  /*3300*/  UMOV UR29, 0x40004040 ;  /* 0x40004040001d7882 */ /* 0x000fe40000000000 */
[----:B------:R2:W3:Y:S01]  /*3310*/  @P0 SYNCS.PHASECHK.TRANS64.TRYWAIT P2, [UR26], R0 ;  /* 0x00000000ff0005a7 */ /* 0x0004e2000804111a */
[----:B------:R-:W-:Y:S01]  /*3320*/  ULEA UR26, UR17, UR10, 0x9 ;  /* 0x0000000a111a7291 */ /* 0x000fe2000f8e48ff */
[----:B------:R-:W-:Y:S01]  /*3330*/  UMOV UR27, 0x40004040 ;  /* 0x40004040001b7882 */ /* 0x000fe20000000000 */
[----:B------:R-:W-:Y:S02]  /*3340*/  UMOV UR41, 0x40004040 ;  /* 0x4000404000297882 */ /* 0x000fe40000000000 */
[----:B------:R-:W-:Y:S02]  /*3350*/  UIADD3 UR38, UPT, UPT, UR26, 0x2, URZ ;  /* 0x000000021a267890 */ /* 0x000fe4000fffe0ff */
[----:B------:R-:W-:Y:S02]  /*3360*/  UIADD3 UR34, UPT, UPT, UR26, 0x4, URZ ;  /* 0x000000041a227890 */ /* 0x000fe4000fffe0ff */
[----:B------:R-:W-:Y:S01]  /*3370*/  UIADD3 UR30, UPT, UPT, UR26, 0x6, URZ ;  /* 0x000000061a1e7890 */ /* 0x000fe2000fffe0ff */
[----:B------:R2:W-:Y:S01]  /*3380*/  UTCHMMA gdesc[UR26], gdesc[UR28], tmem[UR8], tmem[UR24], idesc[UR25], UP4 ;  /* 0x00ff181c1a0075ea */ /* 0x0005e2000a000008 */
[----:B------:R-:W-:Y:S01]  /*3390*/  UPLOP3.LUT UP4, UPT, UPT, UPT, UPT, 0x80, 0x8 ;  /* 0x000000000008789c */ /* 0x000fe20003f8f070 */
[----:B------:R-:W-:Y:S01]  /*33a0*/  UMOV UR39, 0x40004040 ;  /* 0x4000404000277882 */ /* 0x000fe20000000000 */
[----:B------:R-:W-:Y:S01]  /*33b0*/  UMOV UR37, 0x40004040 ;  /* 0x4000404000257882 */ /* 0x000fe20000000000 */
[----:B------:R2:W-:Y:S01]  /*33c0*/  UTCHMMA gdesc[UR38], gdesc[UR40], tmem[UR8], tmem[UR22], idesc[UR23], UPT ;  /* 0x00ff1628260075ea */ /* 0x0005e2000b800008 */
[----:B------:R-:W-:Y:S01]  /*33d0*/  UMOV UR35, 0x40004040 ;  /* 0x4000404000237882 */ /* 0x000fe20000000000 */
[----:B------:R-:W-:Y:S01]  /*33e0*/  UMOV UR33, 0x40004040 ;  /* 0x4000404000217882 */ /* 0x000fe20000000000 */
[----:B------:R-:W-:Y:S01]  /*33f0*/  UMOV UR31, 0x40004040 ;  /* 0x40004040001f7882 */ /* 0x000fe20000000000 */
[----:B------:R2:W-:Y:S01]  /*3400*/  UTCHMMA gdesc[UR34], gdesc[UR36], tmem[UR8], tmem[UR20], idesc[UR21], UPT ;  /* 0x00ff1424220075ea */ /* 0x0005e2000b800008 */
[----:B------:R2:W-:Y:S01]  /*3410*/  UTCHMMA gdesc[UR30], gdesc[UR32], tmem[UR8], tmem[UR18], idesc[UR19], UPT ;  /* 0x00ff12201e0075ea */ /* 0x0005e2000b800008 */
[----:B------:R2:W-:Y:S01]  /*3420*/  UTCBAR [UR6], URZ ;  /* 0x000000ff060073e9 */ /* 0x0005e200080000ff */
[----:B------:R-:W-:Y:S01]  /*3430*/  UMOV UR17, UR14 ;  /* 0x0000000e00117c82 */ /* 0x000fe20008000000 */
[----:B------:R-:W-:Y:S05]  /*3440*/  BRA.U UP0, `(.L_x_58) ;  /* 0xfffffffd00507547 */ /* 0x000fea000b83ffff */
.L_x_55:
[----:B------:R-:W-:Y:S01]  /*3450*/  UIADD3 UR15, UPT, UPT, UR15, 0x1, URZ ;  /* 0x000000010f0f7890 */ /* 0x000fe2000fffe0ff */
[C---:B------:R-:W-:Y:S01]  /*3460*/  ISETP.NE.AND P0, PT, R10.reuse, 0x2, PT ;  /* 0x000000020a00780c */ /* 0x040fe20003f05270 */
[----:B------:R-:W-:Y:S02]  /*3470*/  UIADD3 UR7, UPT, UPT, UR7, 0xb0, URZ ;  /* 0x000000b007077890 */ /* 0x000fe4000fffe0ff */
[----:B------:R-:W-:Y:S01]  /*3480*/  UISETP.NE.AND UP0, UPT, UR15, 0x4, UPT ;  /* 0x000000040f00788c */ /* 0x000fe2000bf05270 */
[----:B-12---:R-:W-:Y:S02]  /*3490*/  SEL R0, RZ, 0x1, P0 ;  /* 0x00000001ff007807 */ /* 0x006fe40000000000 */
[----:B------:R-:W-:Y:S01]  /*34a0*/  SEL R10, R10, RZ, P0 ;  /* 0x000000ff0a0a7207 */ /* 0x000fe20000000000 */
[----:B------:R-:W-:Y:S01]  /*34b0*/  USEL UR6, URZ, 0x1, UP0 ;  /* 0x00000001ff067887 */ /* 0x000fe20008000000 */
[----:B------:R-:W-:Y:S01]  /*34c0*/  LOP3.LUT R9, R9, R0, RZ, 0x3c, !PT ;  /* 0x0000000009097212 */ /* 0x000fe200078e3cff */
[----:B------:R-:W-:Y:S01]  /*34d0*/  USEL UR15, UR15, URZ, UP0 ;  /* 0x000000ff0f0f7287 */ /* 0x000fe20008000000 */
[----:B------:R1:W-:Y:S03]  /*34e0*/  UTCBAR [UR7], URZ ;  /* 0x000000ff070073e9 */ /* 0x0003e600080000ff */
[----:B------:R-:W-:Y:S01]  /*34f0*/  LOP3.LUT R11, R11, UR6, RZ, 0x3c, !PT ;  /* 0x000000060b0b7c12 */ /* 0x000fe2000f8e3cff */
[----:B------:R-:W-:Y:S07]  /*3500*/  @P1 BRA `(.L_x_59) ;  /* 0xfffffff800881947 */ /* 0x000fee000383ffff */
[----:B------:R-:W2:Y:S01]  /*3510*/  S2UR UR4, SR_CgaCtaId ;  /* 0x00000000000479c3 */ /* 0x000ea20000008800 */
[----:B------:R-:W-:Y:S01]  /*3520*/  ELECT P0, URZ, PT ;  /* 0x0000000000ff782f */ /* 0x000fe20003800000 */
[----:B------:R-:W-:Y:S01]  /*3530*/  IMAD.MOV.U32 R0, RZ, RZ, 0x1 ;  /* 0x00000001ff007424 */ /* 0x000fe200078e00ff */
[----:B------:R-:W-:Y:S01]  /*3540*/  UIADD3 UR5, UPT, UPT, UR5, 0xd0, URZ ;  /* 0x000000d005057890 */ /* 0x000fe2000fffe0ff */
[----:B------:R-:W-:Y:S01]  /*3550*/  SHF.L.U32 R3, R11, 0x1f, RZ ;  /* 0x0000001f0b037819 */ /* 0x000fe200000006ff */
[----:B------:R-:W-:-:S03]  /*3560*/  UMOV UR6, 0x40 ;  /* 0x0000004000067882 */ /* 0x000fc60000000000 */
[----:B------:R-:W-:Y:S01]  /*3570*/  UVIRTCOUNT.DEALLOC.SMPOOL 0x80 ;  /* 0x000000800000784c */ /* 0x000fe20000000000 */
[----:B--2---:R-:W-:Y:S02]  /*3580*/  ULEA UR4, UR4, UR6, 0x18 ;  /* 0x0000000604047291 */ /* 0x004fe4000f8ec0ff */
[----:B------:R-:W-:-:S07]  /*3590*/  ULEA UR6, UR15, UR5, 0x3 ;  /* 0x000000050f067291 */ /* 0x000fce000f8e18ff */
[----:B------:R2:W-:Y:S02]  /*35a0*/  @P0 STS.U8 [UR4+0x1c], R0 ;  /* 0x00001c00ff000988 */ /* 0x0005e40008000004 */
[----:B------:R-:W4:Y:S02]  /*35b0*/  SYNCS.PHASECHK.TRANS64.TRYWAIT P0, [UR6], R3 ;  /* 0x00000003ff0075a7 */ /* 0x000f240008001106 */
[----:B--2-4-:R-:W-:Y:S05]  /*35c0*/  @!P0 BRA `(.L_x_60) ;  /* 0x0000004c00608947 */ /* 0x014fea0003800000 */
.L_x_151:
[----:B-1----:R-:W-:-:S04]  /*35d0*/  UIADD3 UR7, UPT, UPT, UR15, 0x1, URZ ;  /* 0x000000010f077890 */ /* 0x002fc8000fffe0ff */
[----:B------:R-:W-:-:S04]  /*35e0*/  UISETP.NE.AND UP0, UPT, UR7, 0x4, UPT ;  /* 0x000000040700788c */ /* 0x000fc8000bf05270 */
[----:B------:R-:W-:Y:S02]  /*35f0*/  USEL UR8, URZ, 0x1, UP0 ;  /* 0x00000001ff087887 */ /* 0x000fe40008000000 */
[----:B------:R-:W-:-:S04]  /*3600*/  USEL UR7, UR7, URZ, UP0 ;  /* 0x000000ff07077287 */ /* 0x000fc80008000000 */
[----:B------:R-:W-:Y:S01]  /*3610*/  ULEA UR6, UR7, UR5, 0x3 ;  /* 0x0000000507067291 */ /* 0x000fe2000f8e18ff */
[----:B------:R-:W-:-:S04]  /*3620*/  LOP3.LUT R2, R11, UR8, RZ, 0x3c, !PT ;  /* 0x000000080b027c12 */ /* 0x000fc8000f8e3cff */
[----:B--2---:R-:W-:-:S04]  /*3630*/  SHF.L.U32 R3, R2, 0x1f, RZ ;  /* 0x0000001f02037819 */ /* 0x004fc800000006ff */
[----:B------:R-:W1:Y:S02]  /*3640*/  SYNCS.PHASECHK.TRANS64.TRYWAIT P0, [UR6], R3 ;  /* 0x00000003ff0075a7 */ /* 0x000e640008001106 */
[----:B-1----:R-:W-:Y:S05]  /*3650*/  @!P0 BRA `(.L_x_61) ;  /* 0x0000004c00548947 */ /* 0x002fea0003800000 */
.L_x_153:
        /* <DEDUP_REMOVED lines=9> */
.L_x_155:
[----:B------:R-:W-:-:S04]  /*36f0*/  UIADD3 UR7, UPT, UPT, UR7, 0x1, URZ ;  /* 0x0000000107077890 */ /* 0x000fc8000fffe0ff */
[----:B------:R-:W-:-:S04]  /*3700*/  UISETP.NE.AND UP0, UPT, UR7, 0x4, UPT ;  /* 0x000000040700788c */ /* 0x000fc8000bf05270 */
[----:B------:R-:W-:Y:S02]  /*3710*/  USEL UR6, URZ, 0x1, UP0 ;  /* 0x00000001ff067887 */ /* 0x000fe40008000000 */
[----:B------:R-:W-:-:S04]  /*3720*/  USEL UR7, UR7, URZ, UP0 ;  /* 0x000000ff07077287 */ /* 0x000fc80008000000 */
[----:B------:R-:W-:Y:S01]  /*3730*/  ULEA UR7, UR7, UR5, 0x3 ;  /* 0x0000000507077291 */ /* 0x000fe2000f8e18ff */
[----:B-1----:R-:W-:-:S04]  /*3740*/  LOP3.LUT R3, R2, UR6, RZ, 0x3c, !PT ;  /* 0x0000000602037c12 */ /* 0x002fc8000f8e3cff */
[----:B------:R-:W-:-:S04]  /*3750*/  SHF.L.U32 R3, R3, 0x1f, RZ ;  /* 0x0000001f03037819 */ /* 0x000fc800000006ff */
[----:B------:R-:W1:Y:S02]  /*3760*/  SYNCS.PHASECHK.TRANS64.TRYWAIT P0, [UR7], R3 ;  /* 0x00000003ff0075a7 */ /* 0x000e640008001107 */
[----:B-1----:R-:W-:Y:S05]  /*3770*/  @!P0 BRA `(.L_x_63) ;  /* 0x0000004c003c8947 */ /* 0x002fea0003800000 */
.L_x_157:
[----:B------:R-:W-:Y:S01]  /*3780*/  NOP ;  /* 0x0000000000007918 */ /* 0x000fe20000000000 */
[----:B-1----:R-:W1:Y:S01]  /*3790*/  LDS R0, [UR4+0x14] ;  /* 0x00001404ff007984 */ /* 0x002e620008000800 */
[----:B------:R-:W-:Y:S01]  /*37a0*/  ULOP3.LUT UR6, UR16, 0xffff, URZ, 0xc0, !UPT ;  /* 0x0000ffff10067892 */ /* 0x000fe2000f8ec0ff */
[----:B------:R-:W-:Y:S01]  /*37b0*/  UMOV UR8, 0xffff ;  /* 0x0000ffff00087882 */ /* 0x000fe20000000000 */
[----:B------:R-:W-:Y:S02]  /*37c0*/  UMOV UR5, 0x1 ;  /* 0x0000000100057882 */ /* 0x000fe40000000000 */
[----:B------:R-:W-:-:S04]  /*37d0*/  USHF.R.U32.HI UR6, URZ, 0x5, UR6 ;  /* 0x00000005ff067899 */ /* 0x000fc80008011606 */
[----:B------:R-:W-:Y:S02]  /*37e0*/  USHF.L.U32 UR8, UR8, UR6, URZ ;  /* 0x0000000608087299 */ /* 0x000fe400080006ff */
[----:B------:R-:W-:-:S04]  /*37f0*/  USHF.L.U32 UR5, UR5, UR6, URZ ;  /* 0x0000000605057299 */ /* 0x000fc800080006ff */
[----:B-1----:R-:W-:-:S04]  /*3800*/  LOP3.LUT R0, R0, UR8, RZ, 0xc0, !PT ;  /* 0x0000000800007c12 */ /* 0x002fc8000f8ec0ff */
[----:B------:R-:W-:-:S13]  /*3810*/  ISETP.NE.AND P0, PT, R0, UR8, PT ;  /* 0x0000000800007c0c */ /* 0x000fda000bf05270 */
[----:B------:R-:W-:Y:S05]  /*3820*/  @P0 BRA `(.L_x_64) ;  /* 0x0000000000580947 */ /* 0x000fea0003800000 */
[----:B------:R-:W1:Y:S02]  /*3830*/  LDS R0, [UR4+0x18] ;  /* 0x00001804ff007984 */ /* 0x000e640008000800 */
[----:B-1----:R-:W-:-:S04]  /*3840*/  LOP3.LUT R0, R0, UR5, RZ, 0xc0, !PT ;  /* 0x0000000500007c12 */ /* 0x002fc8000f8ec0ff */
[----:B------:R-:W-:-:S13]  /*3850*/  ISETP.NE.AND P0, PT, R0, UR5, PT ;  /* 0x0000000500007c0c */ /* 0x000fda000bf05270 */
[----:B------:R-:W-:Y:S05]  /*3860*/  @P0 BRA `(.L_x_65) ;  /* 0x00000000003c0947 */ /* 0x000fea0003800000 */
[----:B------:R-:W1:Y:S01]  /*3870*/  S2R R2, SR_LANEID ;  /* 0x0000000000027919 */ /* 0x000e620000000000 */
[----:B------:R-:W-:Y:S01]  /*3880*/  ULOP3.LUT UR8, URZ, UR8, URZ, 0x33, !UPT ;  /* 0x00000008ff087292 */ /* 0x000fe2000f8e33ff */
[----:B------:R-:W-:Y:S01]  /*3890*/  LOP3.LUT R4, RZ, UR5, RZ, 0x33, !PT ;  /* 0x00000005ff047c12 */ /* 0x000fe2000f8e33ff */
[----:B------:R-:W-:Y:S02]  /*38a0*/  VOTEU.ANY UR7, UPT, PT ;  /* 0x0000000000077886 */ /* 0x000fe400038e0100 */
[----:B------:R-:W-:Y:S01]  /*38b0*/  UFLO.U32 UR7, UR7 ;  /* 0x00000007000772bd */ /* 0x000fe200080e0000 */
[----:B------:R-:W2:Y:S01]  /*38c0*/  REDUX UR5, R4 ;  /* 0x00000000040573c4 */ /* 0x000ea20000000000 */
[----:B------:R-:W-:-:S06]  /*38d0*/  IMAD.U32 R0, RZ, RZ, UR8 ;  /* 0x00000008ff007e24 */ /* 0x000fcc000f8e00ff */
[----:B------:R4:W-:Y:S01]  /*38e0*/  UTCATOMSWS.AND URZ, UR8 ;  /* 0x0000000800ff79e3 */ /* 0x0009e20008000000 */
[----:B------:R-:W3:Y:S01]  /*38f0*/  REDUX UR6, R0 ;  /* 0x00000000000673c4 */ /* 0x000ee20000000000 */
[----:B-1----:R-:W-:Y:S01]  /*3900*/  ISETP.EQ.U32.AND P0, PT, R2, UR7, PT ;  /* 0x0000000702007c0c */ /* 0x002fe2000bf02070 */
[----:B--2---:R-:W-:Y:S01]  /*3910*/  IMAD.U32 R2, RZ, RZ, UR5 ;  /* 0x00000005ff027e24 */ /* 0x004fe2000f8e00ff */
[----:B---3--:R-:W-:-:S11]  /*3920*/  MOV R3, UR6 ;  /* 0x0000000600037c02 */ /* 0x008fd60008000f00 */
[----:B------:R4:W-:Y:S04]  /*3930*/  @P0 ATOMS.AND RZ, [UR4+0x14], R3 ;  /* 0x00001403ffff098c */ /* 0x0009e8000a800004 */
[----:B------:R4:W-:Y:S01]  /*3940*/  @P0 ATOMS.AND RZ, [UR4+0x18], R2 ;  /* 0x00001802ffff098c */ /* 0x0009e2000a800004 */
[----:B------:R-:W-:Y:S05]  /*3950*/  BRA `(.L_x_66) ;  /* 0x0000000000147947 */ /* 0x000fea0003800000 */
.L_x_65:
[----:B------:R-:W-:Y:S02]  /*3960*/  MOV R2, 0x3980 ;  /* 0x0000398000027802 */ /* 0x000fe40000000f00 */
[----:B---3-5:R-:W-:Y:S05]  /*3970*/  CALL.REL.NOINC `($__internal_0_$__cuda_sm10x_tcgen05_guardrail_trap_col_being_dealloced_not_returned_by_alloc) ;  /* 0x0000005000247944 */ /* 0x028fea0003c00000 */
[----:B------:R-:W-:Y:S05]  /*3980*/  BRA `(.L_x_66) ;  /* 0x0000000000087947 */ /* 0x000fea0003800000 */
.L_x_64:
[----:B------:R-:W-:Y:S02]  /*3990*/  MOV R2, 0x39b0 ;  /* 0x000039b000027802 */ /* 0x000fe40000000f00 */
[----:B---3-5:R-:W-:Y:S05]  /*39a0*/  CALL.REL.NOINC `($__internal_2_$__cuda_sm10x_tcgen05_guardrail_trap_unallocated_columns_being_dealloced) ;  /* 0x0000005000307944 */ /* 0x028fea0003c00000 */
.L_x_66:
[----:B------:R-:W-:Y:S01]  /*39b0*/  NOP ;  /* 0x0000000000007918 */ /* 0x000fe20000000000 */
[----:B----4-:R-:W-:Y:S05]  /*39c0*/  EXIT ;  /* 0x000000000000794d */ /* 0x010fea0003800000 */
.L_x_48:
[----:B------:R-:W-:-:S09]  /*39d0*/  UISETP.NE.OR UP2, UPT, UR8, 0x3, !UP2 ;  /* 0x000000030800788c */ /* 0x000fd2000d745670 */
[----:B------:R-:W-:Y:S05]  /*39e0*/  BRA.U UP2, `(.L_x_67) ;  /* 0x0000001102147547 */ /* 0x000fea000b800000 */
[----:B------:R-:W1:Y:S01]  /*39f0*/  LDC R0, c[0x0][0xb30] ;  /* 0x0002cc00ff007b82 */ /* 0x000e620000000800 */
[----:B------:R-:W2:Y:S01]  /*3a00*/  LDCU.64 UR8, c[0x0][0x888] ;  /* 0x00011100ff0877ac */ /* 0x000ea20008000a00 */
[----:B------:R-:W-:Y:S02]  /*3a10*/  HFMA2 R25, -RZ, RZ, 0, 0 ;  /* 0x00000000ff197431 */ /* 0x000fe400000001ff */
[----:B------:R-:W-:Y:S01]  /*3a20*/  IMAD.MOV.U32 R32, RZ, RZ, 0x1 ;  /* 0x00000001ff207424 */ /* 0x000fe200078e00ff */
[----:B------:R-:W-:Y:S01]  /*3a30*/  MOV R23, 0x1000 ;  /* 0x0000100000177802 */ /* 0x000fe20000000f00 */
[----:B------:R-:W4:Y:S01]  /*3a40*/  LDCU.64 UR4, c[0x0][0x890] ;  /* 0x00011200ff0477ac */ /* 0x000f220008000a00 */
[----:B------:R-:W-:Y:S01]  /*3a50*/  IMAD.MOV.U32 R27, RZ, RZ, RZ ;  /* 0x000000ffff1b7224 */ /* 0x000fe200078e00ff */
[----:B------:R-:W3:Y:S01]  /*3a60*/  LDC R19, c[0x0][0x370] ;  /* 0x0000dc00ff137b82 */ /* 0x000ee20000000800 */
[----:B------:R-:W-:Y:S01]  /*3a70*/  UMOV UR7, 0x400 ;  /* 0x0000040000077882 */ /* 0x000fe20000000000 */
[----:B------:R-:W-:-:S02]  /*3a80*/  UPLOP3.LUT UP1, UPT, UPT, UPT, UPT, 0x40, 0x4 ;  /* 0x000000000004789c */ /* 0x000fc40003f2e870 */
[----:B------:R-:W-:-:S04]  /*3a90*/  ULEA UR7, UR37, UR7, 0x18 ;  /* 0x0000000725077291 */ /* 0x000fc8000f8ec0ff */
[----:B------:R-:W3:Y:S01]  /*3aa0*/  LDC R2, c[0x0][0xb0c] ;  /* 0x0002c300ff027b82 */ /* 0x000ee20000000800 */
[----:B------:R-:W-:Y:S02]  /*3ab0*/  UIADD3 UR13, UPT, UPT, UR7, 0x58, URZ ;  /* 0x00000058070d7890 */ /* 0x000fe4000fffe0ff */
[----:B--2---:R-:W-:Y:S02]  /*3ac0*/  UISETP.NE.U32.AND UP2, UPT, UR8, URZ, UPT ;  /* 0x000000ff0800728c */ /* 0x004fe4000bf45070 */
[----:B------:R-:W-:Y:S02]  /*3ad0*/  UIADD3 UR33, UPT, UPT, UR7, 0x40, URZ ;  /* 0x0000004007217890 */ /* 0x000fe4000fffe0ff */
[----:B----4-:R-:W-:Y:S01]  /*3ae0*/  UISETP.NE.U32.AND UP3, UPT, UR4, URZ, UPT ;  /* 0x000000ff0400728c */ /* 0x010fe2000bf65070 */
[----:B------:R-:W2:Y:S01]  /*3af0*/  LDC R18, c[0x0][0xb20] ;  /* 0x0002c800ff127b82 */ /* 0x000ea20000000800 */
[----:B-1----:R-:W-:Y:S01]  /*3b00*/  ISETP.NE.AND P1, PT, R0, 0x1, PT ;  /* 0x000000010000780c */ /* 0x002fe20003f25270 */
[----:B------:R-:W-:-:S02]  /*3b10*/  UISETP.NE.AND.EX UP2, UPT, UR9, URZ, UPT, UP2 ;  /* 0x000000ff0900728c */ /* 0x000fc4000bf45320 */
[----:B------:R-:W-:Y:S02]  /*3b20*/  UIADD3 UR25, UPT, UPT, UR7, 0x48, URZ ;  /* 0x0000004807197890 */ /* 0x000fe4000fffe0ff */
[----:B------:R-:W-:Y:S02]  /*3b30*/  UIADD3 UR17, UPT, UPT, UR7, 0x50, URZ ;  /* 0x0000005007117890 */ /* 0x000fe4000fffe0ff */
[----:B------:R-:W1:Y:S01]  /*3b40*/  LDC.64 R36, c[0x0][0x348] ;  /* 0x0000d200ff247b82 */ /* 0x000e620000000a00 */
[----:B------:R-:W-:Y:S02]  /*3b50*/  UPRMT UR13, UR37, 0x654, UR13 ;  /* 0x00000654250d7896 */ /* 0x000fe4000800000d */
[----:B------:R-:W-:-:S05]  /*3b60*/  UISETP.NE.AND.EX UP3, UPT, UR5, URZ, UPT, UP3 ;  /* 0x000000ff0500728c */ /* 0x000fca000bf65330 */
[----:B------:R-:W4:Y:S08]  /*3b70*/  LDC.64 R16, c[0x0][0xb10] ;  /* 0x0002c400ff107b82 */ /* 0x000f300000000a00 */
[----:B------:R-:W1:Y:S08]  /*3b80*/  LDC.64 R6, c[0x0][0xb18] ;  /* 0x0002c600ff067b82 */ /* 0x000e700000000a00 */
[----:B------:R-:W1:Y:S08]  /*3b90*/  LDC.64 R4, c[0x0][0xb28] ;  /* 0x0002ca00ff047b82 */ /* 0x000e700000000a00 */
[----:B--23--:R-:W1:Y:S02]  /*3ba0*/  LDC R22, c[0x0][0x374] ;  /* 0x0000dd00ff167b82 */ /* 0x00ce640000000800 */
.L_x_78:
[----:B------:R-:W-:Y:S02]  /*3bb0*/  LEA R0, R27, UR7, 0x3 ;  /* 0x000000071b007c11 */ /* 0x000fe4000f8e18ff */
[----:B------:R-:W-:Y:S02]  /*3bc0*/  SHF.L.U32 R3, R25, 0x1f, RZ ;  /* 0x0000001f19037819 */ /* 0x000fe400000006ff */
[----:B------:R-:W-:Y:S02]  /*3bd0*/  LEA R28, R27, UR7, 0x4 ;  /* 0x000000071b1c7c11 */ /* 0x000fe4000f8e20ff */
[----:B--2---:R-:W2:Y:S02]  /*3be0*/  SYNCS.PHASECHK.TRANS64.TRYWAIT P0, [R0+URZ+0x90], R3 ;  /* 0x00009003000075a7 */ /* 0x004ea400080011ff */
[----:B--2---:R-:W-:Y:S05]  /*3bf0*/  @!P0 BRA `(.L_x_68) ;  /* 0x0000004800348947 */ /* 0x004fea0003800000 */
.L_x_158:
[----:B------:R-:W-:Y:S01]  /*3c00*/  ISETP.GE.AND P0, PT, R26, 0x1, PT ;  /* 0x000000011a00780c */ /* 0x000fe20003f06270 */
[----:B------:R-:W3:Y:S01]  /*3c10*/  LDS.128 R28, [R28+0x120] ;  /* 0x000120001c1c7984 */ /* 0x000ee20000000c00 */
[----:B--2---:R-:W-:Y:S01]  /*3c20*/  VIADD R0, R0, 0xa0 ;  /* 0x000000a000007836 */ /* 0x004fe20000000000 */
[----:B------:R-:W-:Y:S01]  /*3c30*/  @!PT LDS RZ, [RZ] ;  /* 0x00000000fffff984 */ /* 0x000fe20000000800 */
[----:B------:R-:W-:Y:S01]  /*3c40*/  @!PT LDS RZ, [RZ] ;  /* 0x00000000fffff984 */ /* 0x000fe20000000800 */
[----:B------:R-:W-:Y:S01]  /*3c50*/  @!PT LDS RZ, [RZ] ;  /* 0x00000000fffff984 */ /* 0x000fe20000000800 */
[----:B------:R-:W-:Y:S01]  /*3c60*/  @!PT LDS RZ, [RZ] ;  /* 0x00000000fffff984 */ /* 0x000fe20000000800 */
[----:B------:R2:W-:Y:S06]  /*3c70*/  MEMBAR.ALL.CTA ;  /* 0x0000000000007992 */ /* 0x0005ec0000008000 */
[----:B--2---:R-:W2:Y:S01]  /*3c80*/  FENCE.VIEW.ASYNC.S ;  /* 0x00000000000073c6 */ /* 0x004ea20000000000 */
[----:B------:R-:W-:Y:S04]  /*3c90*/  PRMT R0, RZ, 0x654, R0 ;  /* 0x00000654ff007816 */ /* 0x000fe80000000000 */
[----:B--2---:R2:W-:Y:S01]  /*3ca0*/  SYNCS.ARRIVE.TRANS64.RED.A1T0 RZ, [R0+URZ], RZ ;  /* 0x000000ff00ff79a7 */ /* 0x0045e200081004ff */
[----:B---3--:R-:W-:Y:S11]  /*3cb0*/  LOP3.LUT P3, RZ, R30, 0x1, RZ, 0xc0, !PT ;  /* 0x000000011eff7812 */ /* 0x008ff6000786c0ff */
[----:B------:R-:W-:Y:S02]  /*3cc0*/  @!UPT UIADD3 URZ, UPT, UPT, URZ, URZ, URZ ;  /* 0x000000fffffff290 */ /* 0x000fe4000fffe0ff */
[----:B------:R-:W-:Y:S02]  /*3cd0*/  @P3 MOV R13, R28 ;  /* 0x0000001c000d3202 */ /* 0x000fe40000000f00 */
[----:B------:R-:W-:Y:S01]  /*3ce0*/  @P3 LOP3.LUT R8, R29, 0xffff, RZ, 0xc0, !PT ;  /* 0x0000ffff1d083812 */ /* 0x000fe200078ec0ff */
[----:B--2---:R-:W-:Y:S06]  /*3cf0*/  @!P0 BRA `(.L_x_69) ;  /* 0x0000000000a48947 */ /* 0x004fec0003800000 */
[----:B-1---5:R-:W-:Y:S01]  /*3d00*/  IMAD.HI.U32 R33, R22, R7, RZ ;  /* 0x0000000716217227 */ /* 0x022fe200078e00ff */
[----:B------:R-:W-:Y:S02]  /*3d10*/  ISETP.NE.AND P0, PT, R6, 0x1, PT ;  /* 0x000000010600780c */ /* 0x000fe40003f05270 */
[----:B------:R-:W-:Y:S01]  /*3d20*/  ISETP.NE.AND P2, PT, R26, 0x1, PT ;  /* 0x000000011a00780c */ /* 0x000fe20003f45270 */
[----:B----4-:R-:W-:Y:S01]  /*3d30*/  IMAD.HI.U32 R34, R19, R16, RZ ;  /* 0x0000001013227227 */ /* 0x010fe200078e00ff */
[----:B------:R-:W-:Y:S02]  /*3d40*/  SHF.R.U32.HI R33, RZ, R18, R33 ;  /* 0x00000012ff217219 */ /* 0x000fe40000011621 */
[----:B------:R-:W-:Y:S01]  /*3d50*/  ISETP.NE.AND P4, PT, R2, 0x1, PT ;  /* 0x000000010200780c */ /* 0x000fe20003f85270 */
[----:B------:R-:W-:Y:S01]  /*3d60*/  IMAD.HI.U32 R38, R13, R16, RZ ;  /* 0x000000100d267227 */ /* 0x000fe200078e00ff */
[----:B------:R-:W-:Y:S02]  /*3d70*/  SHF.R.U32.HI R34, RZ, R17, R34 ;  /* 0x00000011ff227219 */ /* 0x000fe40000011622 */
[----:B------:R-:W-:Y:S01]  /*3d80*/  SEL R3, R22, R33, !P0 ;  /* 0x0000002116037207 */ /* 0x000fe20004000000 */
[C---:B------:R-:W-:Y:S01]  /*3d90*/  IMAD.HI.U32 R33, R8.reuse, R7, RZ ;  /* 0x0000000708217227 */ /* 0x040fe200078e00ff */
[----:B------:R-:W-:Y:S02]  /*3da0*/  SEL R11, R19, R34, !P4 ;  /* 0x00000022130b7207 */ /* 0x000fe40006000000 */
[----:B------:R-:W-:Y:S01]  /*3db0*/  SHF.R.U32.HI R38, RZ, R17, R38 ;  /* 0x00000011ff267219 */ /* 0x000fe20000011626 */
[----:B------:R-:W-:Y:S01]  /*3dc0*/  IMAD.HI.U32 R40, R3, R4, RZ ;  /* 0x0000000403287227 */ /* 0x000fe200078e00ff */
[----:B------:R-:W-:Y:S03]  /*3dd0*/  SHF.R.U32.HI R33, RZ, R18, R33 ;  /* 0x00000012ff217219 */ /* 0x000fe60000011621 */
[----:B------:R-:W-:Y:S01]  /*3de0*/  IMAD.HI.U32 R34, R11, R4, RZ ;  /* 0x000000040b227227 */ /* 0x000fe200078e00ff */
[----:B------:R-:W-:Y:S02]  /*3df0*/  @P2 SHF.R.U32.HI R3, RZ, R5, R40 ;  /* 0x00000005ff032219 */ /* 0x000fe40000011628 */
[----:B------:R-:W-:Y:S02]  /*3e00*/  SEL R9, R8, R33, !P0 ;  /* 0x0000002108097207 */ /* 0x000fe40004000000 */
[----:B------:R-:W-:Y:S01]  /*3e10*/  @P2 SHF.R.U32.HI R11, RZ, R5, R34 ;  /* 0x00000005ff0b2219 */ /* 0x000fe20000011622 */
[C---:B------:R-:W-:Y:S01]  /*3e20*/  IMAD R10, R26.reuse, R3, RZ ;  /* 0x000000031a0a7224 */ /* 0x040fe200078e02ff */
[----:B------:R-:W-:Y:S01]  /*3e30*/  SEL R3, R13, R38, !P4 ;  /* 0x000000260d037207 */ /* 0x000fe20006000000 */
[C---:B------:R-:W-:Y:S03]  /*3e40*/  IMAD.HI.U32 R14, R9.reuse, R4, RZ ;  /* 0x00000004090e7227 */ /* 0x040fe600078e00ff */
[----:B------:R-:W-:Y:S01]  /*3e50*/  ISETP.GE.AND P0, PT, R9, R10, PT ;  /* 0x0000000a0900720c */ /* 0x000fe20003f06270 */
[C---:B------:R-:W-:Y:S01]  /*3e60*/  IMAD R12, R26.reuse, R11, RZ ;  /* 0x0000000b1a0c7224 */ /* 0x040fe200078e02ff */
[-C--:B------:R-:W-:Y:S04]  /*3e70*/  SHF.R.U32.HI R14, RZ, R5.reuse, R14 ;  /* 0x00000005ff0e7219 */ /* 0x080fe8000001160e */
[----:B------:R-:W-:Y:S02]  /*3e80*/  ISETP.GE.OR P0, PT, R3, R12, P0 ;  /* 0x0000000c0300720c */ /* 0x000fe40000706670 */
[----:B------:R-:W-:Y:S05]  /*3e90*/  SEL R15, R9, R14, !P2 ;  /* 0x0000000e090f7207 */ /* 0x000fea0005000000 */
[----:B------:R-:W-:Y:S04]  /*3ea0*/  IMAD.MOV R14, RZ, RZ, -R15 ;  /* 0x000000ffff0e7224 */ /* 0x000fe800078e0a0f */
[----:B------:R-:W-:Y:S02]  /*3eb0*/  IMAD R14, R26, R14, R9 ;  /* 0x0000000e1a0e7224 */ /* 0x000fe400078e0209 */
[C---:B------:R-:W-:Y:S05]  /*3ec0*/  @!P0 IMAD.HI.U32 R10, R3.reuse, R4, RZ ;  /* 0x00000004030a8227 */ /* 0x040fea00078e00ff */
[----:B------:R-:W-:Y:S04]  /*3ed0*/  @!P0 SHF.R.U32.HI R10, RZ, R5, R10 ;  /* 0x00000005ff0a8219 */ /* 0x000fe8000001160a */
[----:B------:R-:W-:Y:S01]  /*3ee0*/  @!P0 SEL R0, R3, R10, !P2 ;  /* 0x0000000a03008207 */ /* 0x000fe20005000000 */
[----:B------:R-:W-:Y:S03]  /*3ef0*/  IMAD.MOV R10, RZ, RZ, -R3 ;  /* 0x000000ffff0a7224 */ /* 0x000fe600078e0a03 */
[----:B------:R-:W-:Y:S01]  /*3f00*/  @!P0 IADD3 R15, PT, PT, R15, -R0, RZ ;  /* 0x800000000f0f8210 */ /* 0x000fe20007ffe0ff */
[----:B------:R-:W-:Y:S01]  /*3f10*/  @!P0 IMAD R0, R11, R14, R0 ;  /* 0x0000000e0b008224 */ /* 0x000fe200078e0200 */
[----:B------:R-:W-:Y:S01]  /*3f20*/  IADD3 R11, PT, PT, -R9, RZ, RZ ;  /* 0x000000ff090b7210 */ /* 0x000fe20007ffe1ff */
[----:B------:R-:W-:Y:S02]  /*3f30*/  IMAD R13, R2, R10, R13 ;  /* 0x0000000a020d7224 */ /* 0x000fe400078e020d */
[----:B------:R-:W-:Y:S02]  /*3f40*/  @!P0 IMAD R9, R15, R26, R3 ;  /* 0x0000001a0f098224 */ /* 0x000fe400078e0203 */
[----:B------:R-:W-:Y:S02]  /*3f50*/  @!P0 IMAD.MOV.U32 R3, RZ, RZ, R0 ;  /* 0x000000ffff038224 */ /* 0x000fe400078e0000 */
[----:B------:R-:W-:Y:S02]  /*3f60*/  IMAD R8, R6, R11, R8 ;  /* 0x0000000b06087224 */ /* 0x000fe400078e0208 */
[----:B------:R-:W-:Y:S02]  /*3f70*/  IMAD R13, R3, R2, R13 ;  /* 0x00000002030d7224 */ /* 0x000fe400078e020d */
[----:B------:R-:W-:Y:S02]  /*3f80*/  IMAD R8, R9, R6, R8 ;  /* 0x0000000609087224 */ /* 0x000fe400078e0208 */
.L_x_69:
[----:B------:R-:W-:Y:S05]  /*3f90*/  BRA.U UP1, `(.L_x_70) ;  /* 0x0000000101107547 */ /* 0x000fea000b800000 */
[----:B------:R-:W-:Y:S04]  /*3fa0*/  MOV R0, UR6 ;  /* 0x0000000600007c02 */ /* 0x000fe80008000f00 */
[----:B------:R-:W-:Y:S04]  /*3fb0*/  SHF.L.U32 R3, R0, 0x1f, RZ ;  /* 0x0000001f00037819 */ /* 0x000fe800000006ff */
[----:B------:R-:W2:Y:S02]  /*3fc0*/  SYNCS.PHASECHK.TRANS64.TRYWAIT P0, [UR7+0x88], R3 ;  /* 0x00008803ff0075a7 */ /* 0x000ea40008001107 */
[----:B--2---:R-:W-:Y:S05]  /*3fd0*/  @!P0 BRA `(.L_x_71) ;  /* 0x0000004400508947 */ /* 0x004fea0003800000 */
.L_x_70:
[----:B------:R-:W-:Y:S02]  /*3fe0*/  R2UR UR35, R21 ;  /* 0x00000000152372ca */ /* 0x000fe400000e0000 */
[----:B------:R-:W-:Y:S02]  /*3ff0*/  R2UR UR34, R20 ;  /* 0x00000000142272ca */ /* 0x000fe400000e0000 */
[----:B------:R-:W-:Y:S02]  /*4000*/  ISETP.NE.U32.AND P2, PT, RZ, UR4, PT ;  /* 0x00000004ff007c0c */ /* 0x000fe4000bf45070 */
[----:B------:R-:W-:Y:S02]  /*4010*/  SHF.L.U32 R12, R32, 0x1f, RZ ;  /* 0x0000001f200c7819 */ /* 0x000fe400000006ff */
[----:B------:R-:W-:Y:S05]  /*4020*/  ISETP.NE.AND.EX P2, PT, RZ, UR5, PT, P2 ;  /* 0x00000005ff007c0c */ /* 0x000fea000bf45320 */
[----:B------:R-:W-:Y:S02]  /*4030*/  USHF.L.U32 UR35, UR35, 0x6, URZ ;  /* 0x0000000623237899 */ /* 0x000fe400080006ff */
[----:B------:R-:W-:Y:S01]  /*4040*/  USHF.L.U32 UR34, UR34, 0x7, URZ ;  /* 0x0000000722227899 */ /* 0x000fe200080006ff */
[----:B------:R-:W-:Y:S11]  /*4050*/  BRA.U !UP3, `(.L_x_72) ;  /* 0x000000010b347547 */ /* 0x000ff6000b800000 */
[----:B------:R-:W-:Y:S01]  /*4060*/  UPLOP3.LUT UP0, UPT, UPT, UPT, UP2, 0x80, 0x8 ;  /* 0x000000000008789c */ /* 0x000fe20003f0f020 */
[----:B--2---:R-:W-:Y:S02]  /*4070*/  HFMA2 R0, -RZ, RZ, 0, 5.9604644775390625e-08 ;  /* 0x00000001ff007431 */ /* 0x004fe400000001ff */
[----:B------:R-:W-:Y:S03]  /*4080*/  IMAD.MOV.U32 R59, RZ, RZ, 0x1 ;  /* 0x00000001ff3b7424 */ /* 0x000fe600078e00ff */
[----:B------:R-:W-:Y:S05]  /*4090*/  PLOP3.LUT P0, PT, PT, PT, UP0, 0x80, 0x8 ;  /* 0x000000000008781c */ /* 0x000fea0003f0f008 */
[----:B------:R-:W2:Y:S01]  /*40a0*/  @UP0 LDCU.64 UR10, c[0x0][0x888] ;  /* 0x00011100ff0a07ac */ /* 0x000ea20008000a00 */
[----:B------:R-:W-:Y:S07]  /*40b0*/  @UP0 UIMAD UR8, UR36, UR4, URZ ;  /* 0x00000004240802a4 */ /* 0x000fee000f8e02ff */
[----:B------:R-:W-:Y:S01]  /*40c0*/  @!P0 PRMT R59, R0, 0x7610, R59 ;  /* 0x00007610003b8816 */ /* 0x000fe2000000003b */
[----:B--2---:R-:W-:Y:S03]  /*40d0*/  @UP0 UIMAD.WIDE UR10, UR8, 0x4, UR10 ;  /* 0x00000004080a08a5 */ /* 0x004fe6000f8e020a */
[----:B------:R-:W2:Y:S03]  /*40e0*/  @!UP0 LDCU UR8, c[0x0][0x880] ;  /* 0x00011000ff0887ac */ /* 0x000ea60008000800 */
[----:B------:R-:W-:Y:S01]  /*40f0*/  IMAD.U32 R10, RZ, RZ, UR10 ;  /* 0x0000000aff0a7e24 */ /* 0x000fe2000f8e00ff */
[----:B------:R-:W-:Y:S05]  /*4100*/  MOV R11, UR11 ;  /* 0x0000000b000b7c02 */ /* 0x000fea0008000f00 */
[----:B-----5:R3:W5:Y:S02]  /*4110*/  @P0 LDG.E R35, desc[UR46][R10.64] ;  /* 0x0000002e0a230981 */ /* 0x020764000c1e1900 */
[----:B--23--:R-:W-:Y:S07]  /*4120*/  @!P0 IMAD.U32 R35, RZ, RZ, UR8 ;  /* 0x00000008ff238e24 */ /* 0x00cfee000f8e00ff */
.L_x_72:
[----:B-----5:R-:W-:Y:S01]  /*4130*/  @!P2 FSETP.EQ.AND P0, PT, R35, RZ, PT ;  /* 0x000000ff2300a20b */ /* 0x020fe20003f02000 */
[----:B------:R-:W-:Y:S01]  /*4140*/  @!UPT UIADD3 URZ, UPT, UPT, URZ, URZ, URZ ;  /* 0x000000fffffff290 */ /* 0x000fe2000fffe0ff */
[----:B------:R-:W-:Y:S11]  /*4150*/  @!P2 BRA `(.L_x_73) ;  /* 0x000000000014a947 */ /* 0x000ff60003800000 */
[----:B------:R-:W-:Y:S02]  /*4160*/  LOP3.LUT P2, RZ, R59, 0xff, RZ, 0xc0, !PT ;  /* 0x000000ff3bff7812 */ /* 0x000fe4000784c0ff */
[----:B------:R-:W-:Y:S04]  /*4170*/  PLOP3.LUT P0, PT, PT, PT, UP0, 0x80, 0x8 ;  /* 0x000000000008781c */ /* 0x000fe80003f0f008 */
[----:B------:R-:W-:Y:S07]  /*4180*/  PLOP3.LUT P0, PT, P0, PT, PT, 0x8, 0x80 ;  /* 0x000000000080781c */ /* 0x000fee000070e170 */
[----:B------:R-:W-:Y:S11]  /*4190*/  @P2 FSETP.EQ.AND P0, PT, R35, RZ, PT ;  /* 0x000000ff2300220b */ /* 0x000ff60003f02000 */
[----:B------:R-:W-:Y:S02]  /*41a0*/  @!UPT UIADD3 URZ, UPT, UPT, URZ, URZ, URZ ;  /* 0x000000fffffff290 */ /* 0x000fe4000fffe0ff */
.L_x_73:
[----:B------:R-:W3:Y:S01]  /*41b0*/  SYNCS.PHASECHK.TRANS64.TRYWAIT P2, [UR7+0x60], R12 ;  /* 0x0000600cff0075a7 */ /* 0x000ee20008041107 */
[----:B------:R-:W-:Y:S04]  /*41c0*/  ELECT P4, URZ, PT ;  /* 0x0000000000ff782f */ /* 0x000fe80003880000 */
[----:B------:R-:W-:Y:S11]  /*41d0*/  PLOP3.LUT P4, PT, P0, P4, PT, 0xf2, 0x2f ;  /* 0x00000000002f781c */ /* 0x000ff60000789e72 */
[----:B------:R-:W-:Y:S02]  /*41e0*/  @!UPT UIADD3 URZ, UPT, UPT, URZ, URZ, URZ ;  /* 0x000000fffffff290 */ /* 0x000fe4000fffe0ff */
[----:B-1----:R-:W-:Y:S05]  /*41f0*/  @!P4 IADD3 R9, P0, PT, R36, 0x580, RZ ;  /* 0x000005802409c810 */ /* 0x002fea0007f1e0ff */
[----:B--2---:R-:W-:Y:S01]  /*4200*/  @!P4 IMAD.X R0, RZ, RZ, R37, P0 ;  /* 0x000000ffff00c224 */ /* 0x004fe200000e0625 */
[----:B---3--:R-:W-:Y:S07]  /*4210*/  @!P2 BRA `(.L_x_74) ;  /* 0x0000004000d8a947 */ /* 0x008fee0003800000 */
.L_x_161:
[----:B------:R-:W-:Y:S01]  /*4220*/  @!P4 R2UR UR8, R0 ;  /* 0x000000000008c2ca */ /* 0x000fe200000e0000 */
[----:B------:R-:W-:Y:S01]  /*4230*/  VOTEU.ALL UP1, P4 ;  /* 0x0000000000ff7886 */ /* 0x000fe20002020000 */
[----:B------:R-:W-:Y:S01]  /*4240*/  @!P4 R2UR UR9, R9 ;  /* 0x000000000909c2ca */ /* 0x000fe200000e0000 */
[----:B------:R-:W-:Y:S01]  /*4250*/  @!P4 IMAD.MOV.U32 R0, RZ, RZ, 0x1000 ;  /* 0x00001000ff00c424 */ /* 0x000fe200078e00ff */
[----:B------:R-:W-:Y:S01]  /*4260*/  UMOV UR10, 0x0 ;  /* 0x00000000000a7882 */ /* 0x000fe20000000000 */
[----:B------:R-:W-:Y:S01]  /*4270*/  UMOV UR11, 0x10000000 ;  /* 0x10000000000b7882 */ /* 0x000fe20000000000 */
[----:B------:R-:W-:Y:S01]  /*4280*/  @!UP1 UIADD3 UR32, UPT, UPT, UR7, 0x200, URZ ;  /* 0x0000020007209890 */ /* 0x000fe2000fffe0ff */
[----:B------:R-:W-:Y:S01]  /*4290*/  @!P4 IADD3 R9, P0, PT, R36, 0x580, RZ ;  /* 0x000005802409c810 */ /* 0x000fe20007f1e0ff */
[----:B------:R-:W-:Y:S05]  /*42a0*/  VOTEU.ALL UP1, P4 ;  /* 0x0000000000ff7886 */ /* 0x000fea0002020000 */
[----:B------:R-:W-:Y:S01]  /*42b0*/  IMAD.U32 R11, RZ, RZ, UR8 ;  /* 0x00000008ff0b7e24 */ /* 0x000fe2000f8e00ff */
[----:B------:R-:W-:Y:S01]  /*42c0*/  UPRMT UR8, UR37, 0x654, UR33 ;  /* 0x0000065425087896 */ /* 0x000fe20008000021 */
[----:B------:R-:W-:Y:S03]  /*42d0*/  IMAD.U32 R10, RZ, RZ, UR9 ;  /* 0x00000009ff0a7e24 */ /* 0x000fe6000f8e00ff */
[----:B------:R-:W-:Y:S02]  /*42e0*/  @!P4 R2UR UR15, R11 ;  /* 0x000000000b0fc2ca */ /* 0x000fe400000e0000 */
[----:B------:R-:W-:Y:S11]  /*42f0*/  @!P4 R2UR UR14, R10 ;  /* 0x000000000a0ec2ca */ /* 0x000ff600000e0000 */
[----:B------:R-:W-:Y:S02]  /*4300*/  @!UPT UIADD3 URZ, UPT, UPT, URZ, URZ, URZ ;  /* 0x000000fffffff290 */ /* 0x000fe4000fffe0ff */
[----:B------:R2:W-:Y:S01]  /*4310*/  @!UP1 UTMALDG.3D [UR32], [UR14], desc[UR10] ;  /* 0x00000a200e0095b4 */ /* 0x0005e20008011000 */
[----:B------:R3:W-:Y:S01]  /*4320*/  @!P4 SYNCS.ARRIVE.TRANS64.RED.A0TR RZ, [UR7+0x40], R0 ;  /* 0x00004000ffffc9a7 */ /* 0x0007e20008300407 */
[----:B------:R-:W-:Y:S01]  /*4330*/  SYNCS.ARRIVE.TRANS64.RED.A1T0 RZ, [UR8], RZ ;  /* 0x000000ffffff79a7 */ /* 0x000fe20008100408 */
[----:B---3--:R-:W-:Y:S01]  /*4340*/  @!P4 IMAD.X R0, RZ, RZ, R37, P0 ;  /* 0x000000ffff00c224 */ /* 0x008fe200000e0625 */
[----:B------:R-:W3:Y:S02]  /*4350*/  SYNCS.PHASECHK.TRANS64.TRYWAIT P2, [UR7+0x68], R12 ;  /* 0x0000680cff0075a7 */ /* 0x000ee40008041107 */
[----:B--23--:R-:W-:Y:S05]  /*4360*/  @!P2 BRA `(.L_x_75) ;  /* 0x00000040009ca947 */ /* 0x00cfea0003800000 */
.L_x_163:
        /* <DEDUP_REMOVED lines=8> */
[----:B------:R-:W-:Y:S01]  /*43f0*/  @!UP1 UIADD3 UR24, UPT, UPT, UR7, 0x1200, URZ ;  /* 0x0000120007189890 */ /* 0x000fe2000fffe0ff */
[----:B------:R-:W-:Y:S01]  /*4400*/  VOTEU.ALL UP1, P4 ;  /* 0x0000000000ff7886 */ /* 0x000fe20002020000 */
[----:B------:R-:W-:Y:S01]  /*4410*/  UMOV UR27, UR35 ;  /* 0x00000023001b7c82 */ /* 0x000fe20008000000 */
[----:B------:R-:W-:Y:S02]  /*4420*/  UMOV UR28, UR36 ;  /* 0x00000024001c7c82 */ /* 0x000fe40008000000 */
[----:B------:R-:W-:Y:S01]  /*4430*/  IMAD.U32 R11, RZ, RZ, UR8 ;  /* 0x00000008ff0b7e24 */ /* 0x000fe2000f8e00ff */
[----:B------:R-:W-:Y:S01]  /*4440*/  UPRMT UR8, UR37, 0x654, UR25 ;  /* 0x0000065425087896 */ /* 0x000fe20008000019 */
[----:B------:R-:W-:Y:S02]  /*4450*/  IMAD.U32 R10, RZ, RZ, UR9 ;  /* 0x00000009ff0a7e24 */ /* 0x000fe4000f8e00ff */
[----:B------:R-:W-:Y:S01]  /*4460*/  @!P4 IMAD.X R20, RZ, RZ, R37, P0 ;  /* 0x000000ffff14c224 */ /* 0x000fe200000e0625 */
[----:B------:R-:W-:Y:S02]  /*4470*/  @!P4 R2UR UR15, R11 ;  /* 0x000000000b0fc2ca */ /* 0x000fe400000e0000 */
[----:B------:R-:W-:Y:S11]  /*4480*/  @!P4 R2UR UR14, R10 ;  /* 0x000000000a0ec2ca */ /* 0x000ff600000e0000 */
[----:B------:R-:W-:Y:S02]  /*4490*/  @!UPT UIADD3 URZ, UPT, UPT, URZ, URZ, URZ ;  /* 0x000000fffffff290 */ /* 0x000fe4000fffe0ff */
[----:B------:R2:W-:Y:S01]  /*44a0*/  @!UP1 UTMALDG.3D [UR24], [UR14], desc[UR10] ;  /* 0x00000a180e0095b4 */ /* 0x0005e20008011000 */
[----:B------:R2:W-:Y:S01]  /*44b0*/  @!P4 SYNCS.ARRIVE.TRANS64.RED.A0TR RZ, [UR7+0x48], R0 ;  /* 0x00004800ffffc9a7 */ /* 0x0005e20008300407 */
[----:B------:R-:W-:Y:S01]  /*44c0*/  SYNCS.ARRIVE.TRANS64.RED.A1T0 RZ, [UR8], RZ ;  /* 0x000000ffffff79a7 */ /* 0x000fe20008100408 */
[----:B------:R-:W3:Y:S02]  /*44d0*/  SYNCS.PHASECHK.TRANS64.TRYWAIT P2, [UR7+0x70], R12 ;  /* 0x0000700cff0075a7 */ /* 0x000ee40008041107 */
[----:B--23--:R-:W-:Y:S05]  /*44e0*/  @!P2 BRA `(.L_x_76) ;  /* 0x000000400054a947 */ /* 0x00cfea0003800000 */
.L_x_165:
[----:B------:R-:W2:Y:S01]  /*44f0*/  LDC.64 R14, c[0x0][0xb10] ;  /* 0x0002c400ff0e7b82 */ /* 0x000ea20000000a00 */
[----:B------:R-:W-:Y:S01]  /*4500*/  @!P4 R2UR UR8, R20 ;  /* 0x000000001408c2ca */ /* 0x000fe200000e0000 */
[----:B------:R-:W-:Y:S01]  /*4510*/  VOTEU.ALL UP1, P4 ;  /* 0x0000000000ff7886 */ /* 0x000fe20002020000 */
[----:B------:R-:W-:Y:S01]  /*4520*/  @!P4 R2UR UR9, R21 ;  /* 0x000000001509c2ca */ /* 0x000fe200000e0000 */
[----:B------:R-:W-:Y:S01]  /*4530*/  UMOV UR10, 0x0 ;  /* 0x00000000000a7882 */ /* 0x000fe20000000000 */
[----:B------:R-:W-:Y:S03]  /*4540*/  UMOV UR11, 0x10000000 ;  /* 0x10000000000b7882 */ /* 0x000fe60000000000 */
[----:B------:R-:W3:Y:S01]  /*4550*/  LDC.64 R10, c[0x0][0xb18] ;  /* 0x0002c600ff0a7b82 */ /* 0x000ee20000000a00 */
[----:B------:R-:W-:Y:S01]  /*4560*/  @!UP1 UIADD3 UR18, UPT, UPT, UR34, 0x40, URZ ;  /* 0x0000004022129890 */ /* 0x000fe2000fffe0ff */
[----:B------:R-:W-:Y:S01]  /*4570*/  @P3 SHF.R.U32.HI R24, RZ, 0x10, R29 ;  /* 0x00000010ff183819 */ /* 0x000fe2000001161d */
[----:B------:R-:W-:Y:S01]  /*4580*/  @!UP1 UIADD3 UR16, UPT, UPT, UR7, 0x2200, URZ ;  /* 0x0000220007109890 */ /* 0x000fe2000fffe0ff */
[----:B------:R-:W-:Y:S01]  /*4590*/  VIADD R27, R27, 0x1 ;  /* 0x000000011b1b7836 */ /* 0x000fe20000000000 */
[----:B------:R-:W-:Y:S03]  /*45a0*/  VOTEU.ALL UP1, P4 ;  /* 0x0000000000ff7886 */ /* 0x000fe60002020000 */
[----:B------:R-:W5:Y:S01]  /*45b0*/  @!P1 LDC R0, c[0x0][0xb20] ;  /* 0x0002c800ff009b82 */ /* 0x000f620000000800 */
[----:B------:R-:W-:Y:S01]  /*45c0*/  UMOV UR19, UR35 ;  /* 0x0000002300137c82 */ /* 0x000fe20008000000 */
[----:B------:R-:W-:Y:S01]  /*45d0*/  IMAD.U32 R21, RZ, RZ, UR8 ;  /* 0x00000008ff157e24 */ /* 0x000fe2000f8e00ff */
[----:B------:R-:W-:Y:S05]  /*45e0*/  UMOV UR20, UR36 ;  /* 0x0000002400147c82 */ /* 0x000fea0008000000 */
[----:B-1----:R-:W1:Y:S01]  /*45f0*/  @!P1 LDC R3, c[0x0][0xb0c] ;  /* 0x0002c300ff039b82 */ /* 0x002e620000000800 */
[----:B------:R-:W-:Y:S01]  /*4600*/  IMAD.U32 R20, RZ, RZ, UR9 ;  /* 0x00000009ff147e24 */ /* 0x000fe2000f8e00ff */
[----:B------:R-:W-:Y:S01]  /*4610*/  UPRMT UR8, UR37, 0x654, UR17 ;  /* 0x0000065425087896 */ /* 0x000fe20008000011 */
[----:B------:R-:W-:Y:S03]  /*4620*/  @!P4 R2UR UR15, R21 ;  /* 0x00000000150fc2ca */ /* 0x000fe600000e0000 */
[----:B------:R-:W-:Y:S01]  /*4630*/  @!P4 R2UR UR14, R20 ;  /* 0x00000000140ec2ca */ /* 0x000fe200000e0000 */
[----:B------:R-:W-:Y:S11]  /*4640*/  @!P4 IMAD.MOV.U32 R20, RZ, RZ, 0x1000 ;  /* 0x00001000ff14c424 */ /* 0x000ff600078e00ff */
[----:B------:R-:W-:Y:S01]  /*4650*/  @!UPT UIADD3 URZ, UPT, UPT, URZ, URZ, URZ ;  /* 0x000000fffffff290 */ /* 0x000fe2000fffe0ff */
[----:B------:R1:W-:Y:S01]  /*4660*/  @!UP1 UTMALDG.3D [UR16], [UR14], desc[UR10] ;  /* 0x00000a100e0095b4 */ /* 0x0003e20008011000 */
[----:B------:R1:W-:Y:S02]  /*4670*/  @!P4 SYNCS.ARRIVE.TRANS64.RED.A0TR RZ, [UR7+0x50], R20 ;  /* 0x00005014ffffc9a7 */ /* 0x0003e40008300407 */
[----:B-1----:R-:W-:Y:S01]  /*4680*/  @!P1 ISETP.NE.AND P2, PT, R3, 0x1, PT ;  /* 0x000000010300980c */ /* 0x002fe20003f45270 */
[C---:B--2---:R-:W-:Y:S01]  /*4690*/  @!P1 IMAD.HI.U32 R14, R13.reuse, R14, RZ ;  /* 0x0000000e0d0e9227 */ /* 0x044fe200078e00ff */
[----:B---3--:R-:W-:Y:S03]  /*46a0*/  @!P1 ISETP.NE.AND P0, PT, R10, 0x1, PT ;  /* 0x000000010a00980c */ /* 0x008fe60003f05270 */
[C---:B------:R-:W-:Y:S01]  /*46b0*/  @!P1 IMAD.HI.U32 R11, R8.reuse, R11, RZ ;  /* 0x0000000b080b9227 */ /* 0x040fe200078e00ff */
[----:B------:R-:W-:Y:S04]  /*46c0*/  @!P1 SHF.R.U32.HI R14, RZ, R15, R14 ;  /* 0x0000000fff0e9219 */ /* 0x000fe8000001160e */
[----:B-----5:R-:W-:Y:S01]  /*46d0*/  @!P1 SHF.R.U32.HI R9, RZ, R0, R11 ;  /* 0x00000000ff099219 */ /* 0x020fe2000001160b */
[----:B------:R-:W-:Y:S01]  /*46e0*/  SYNCS.ARRIVE.TRANS64.RED.A1T0 RZ, [UR8], RZ ;  /* 0x000000ffffff79a7 */ /* 0x000fe20008100408 */
[----:B------:R-:W-:Y:S02]  /*46f0*/  @!P1 SEL R14, R13, R14, !P2 ;  /* 0x0000000e0d0e9207 */ /* 0x000fe40005000000 */
[----:B------:R-:W-:Y:S01]  /*4700*/  @!P1 SEL R9, R8, R9, !P0 ;  /* 0x0000000908099207 */ /* 0x000fe20004000000 */
[----:B------:R-:W1:Y:S04]  /*4710*/  SYNCS.PHASECHK.TRANS64.TRYWAIT P5, [UR7+0x78], R12 ;  /* 0x0000780cff0075a7 */ /* 0x000e6800080a1107 */
[----:B------:R-:W-:Y:S02]  /*4720*/  @!P1 IMAD.IADD R0, R9, 0x1, -R14 ;  /* 0x0000000109009824 */ /* 0x000fe400078e0a0e */
[----:B------:R-:W-:Y:S02]  /*4730*/  @!P1 IMAD.IADD R9, R14, 0x1, -R9 ;  /* 0x000000010e099824 */ /* 0x000fe400078e0a09 */
[----:B------:R-:W-:Y:S02]  /*4740*/  @!P1 IMAD R13, R0, R3, R13 ;  /* 0x00000003000d9224 */ /* 0x000fe400078e020d */
[----:B------:R-:W-:Y:S01]  /*4750*/  @!P1 IMAD R8, R9, R10, R8 ;  /* 0x0000000a09089224 */ /* 0x000fe200078e0208 */
[----:B-1----:R-:W-:Y:S06]  /*4760*/  @!P5 BRA `(.L_x_77) ;  /* 0x0000003c00ccd947 */ /* 0x002fec0003800000 */
.L_x_167:
[----:B-1----:R-:W-:Y:S01]  /*4770*/  @!P4 IADD3 R3, P0, PT, R36, 0x580, RZ ;  /* 0x000005802403c810 */ /* 0x002fe20007f1e0ff */
[----:B------:R-:W-:Y:S01]  /*4780*/  VOTEU.ALL UP1, P4 ;  /* 0x0000000000ff7886 */ /* 0x000fe20002020000 */
[----:B------:R-:W-:Y:S01]  /*4790*/  UMOV UR18, 0x0 ;  /* 0x0000000000127882 */ /* 0x000fe20000000000 */
[----:B------:R-:W-:Y:S01]  /*47a0*/  UMOV UR19, 0x10000000 ;  /* 0x1000000000137882 */ /* 0x000fe20000000000 */
[----:B------:R-:W-:Y:S01]  /*47b0*/  @!P4 R2UR UR9, R3 ;  /* 0x000000000309c2ca */ /* 0x000fe200000e0000 */
[----:B------:R-:W-:Y:S01]  /*47c0*/  @!P4 IMAD.X R0, RZ, RZ, R37, P0 ;  /* 0x000000ffff00c224 */ /* 0x000fe200000e0625 */
[----:B------:R-:W-:Y:S01]  /*47d0*/  @!UP1 UIADD3 UR10, UPT, UPT, UR34, 0x60, URZ ;  /* 0x00000060220a9890 */ /* 0x000fe2000fffe0ff */
[----:B------:R-:W-:Y:S01]  /*47e0*/  ISETP.NE.AND P0, PT, R27, 0x2, PT ;  /* 0x000000021b00780c */ /* 0x000fe20003f05270 */
[----:B------:R-:W-:Y:S01]  /*47f0*/  UMOV UR11, UR35 ;  /* 0x00000023000b7c82 */ /* 0x000fe20008000000 */
[----:B------:R-:W-:Y:S01]  /*4800*/  UMOV UR12, UR36 ;  /* 0x00000024000c7c82 */ /* 0x000fe20008000000 */
[----:B------:R-:W-:Y:S01]  /*4810*/  @!P4 R2UR UR8, R0 ;  /* 0x000000000008c2ca */ /* 0x000fe200000e0000 */
[----:B------:R-:W-:Y:S01]  /*4820*/  IMAD.IADD R20, R8, 0x1, R58 ;  /* 0x0000000108147824 */ /* 0x000fe200078e023a */
[----:B------:R-:W-:Y:S01]  /*4830*/  @P3 R2UR UR36, R24 ;  /* 0x00000000182432ca */ /* 0x000fe200000e0000 */
[----:B------:R-:W-:Y:S01]  /*4840*/  IMAD.IADD R21, R13, 0x1, R60 ;  /* 0x000000010d157824 */ /* 0x000fe200078e023c */
[----:B------:R-:W-:Y:S02]  /*4850*/  SEL R0, RZ, 0x1, P0 ;  /* 0x00000001ff007807 */ /* 0x000fe40000000000 */
[----:B------:R-:W-:Y:S01]  /*4860*/  LOP3.LUT R32, R32, 0x1, RZ, 0x3c, !PT ;  /* 0x0000000120207812 */ /* 0x000fe200078e3cff */
[----:B------:R-:W-:Y:S01]  /*4870*/  IMAD.U32 R10, RZ, RZ, UR9 ;  /* 0x00000009ff0a7e24 */ /* 0x000fe2000f8e00ff */
[----:B------:R-:W-:Y:S01]  /*4880*/  @!UP1 UIADD3 UR9, UPT, UPT, UR7, 0x58, URZ ;  /* 0x0000005807099890 */ /* 0x000fe2000fffe0ff */
[----:B------:R-:W-:Y:S02]  /*4890*/  LOP3.LUT R25, R25, R0, RZ, 0x3c, !PT ;  /* 0x0000000019197212 */ /* 0x000fe400078e3cff */
[----:B------:R-:W-:Y:S02]  /*48a0*/  SEL R27, R27, RZ, P0 ;  /* 0x000000ff1b1b7207 */ /* 0x000fe40000000000 */
[----:B------:R-:W-:Y:S01]  /*48b0*/  IMAD.U32 R11, RZ, RZ, UR8 ;  /* 0x00000008ff0b7e24 */ /* 0x000fe2000f8e00ff */
[----:B------:R-:W-:Y:S01]  /*48c0*/  @!P4 R2UR UR14, R10 ;  /* 0x000000000a0ec2ca */ /* 0x000fe200000e0000 */
[----:B------:R-:W-:Y:S01]  /*48d0*/  @!UP1 UIADD3 UR8, UPT, UPT, UR7, 0x3200, URZ ;  /* 0x0000320007089890 */ /* 0x000fe2000fffe0ff */
[----:B------:R-:W-:Y:S02]  /*48e0*/  VOTEU.ALL UP1, P4 ;  /* 0x0000000000ff7886 */ /* 0x000fe40002020000 */
[----:B------:R-:W-:Y:S11]  /*48f0*/  @!P4 R2UR UR15, R11 ;  /* 0x000000000b0fc2ca */ /* 0x000ff600000e0000 */
[----:B------:R-:W-:Y:S02]  /*4900*/  @!UPT UIADD3 URZ, UPT, UPT, URZ, URZ, URZ ;  /* 0x000000fffffff290 */ /* 0x000fe4000fffe0ff */
[----:B------:R2:W-:Y:S01]  /*4910*/  @!UP1 UTMALDG.3D [UR8], [UR14], desc[UR18] ;  /* 0x000012080e0095b4 */ /* 0x0005e20008011000 */
[----:B------:R2:W-:Y:S01]  /*4920*/  @!P4 SYNCS.ARRIVE.TRANS64.RED.A0TR RZ, [UR7+0x58], R23 ;  /* 0x00005817ffffc9a7 */ /* 0x0005e20008300407 */
[----:B------:R-:W-:Y:S01]  /*4930*/  UPLOP3.LUT UP1, UPT, UPT, UPT, UPT, 0x80, 0x8 ;  /* 0x000000000008789c */ /* 0x000fe20003f2f070 */
[----:B------:R-:W-:Y:S01]  /*4940*/  SYNCS.ARRIVE.TRANS64.RED.A1T0 RZ, [UR13], RZ ;  /* 0x000000ffffff79a7 */ /* 0x000fe2000810040d */
[----:B------:R-:W-:Y:S09]  /*4950*/  @P3 BRA `(.L_x_78) ;  /* 0xfffffff000943947 */ /* 0x000ff2000383ffff */
[----:B------:R-:W-:-:S04]  /*4960*/  SHF.L.U32 R3, R32, 0x1f, RZ ;  /* 0x0000001f20037819 */ /* 0x000fc800000006ff */
[----:B------:R-:W1:Y:S02]  /*4970*/  SYNCS.PHASECHK.TRANS64.TRYWAIT P0, [UR7+0x60], R3 ;  /* 0x00006003ff0075a7 */ /* 0x000e640008001107 */
[----:B-1----:R-:W-:Y:S05]  /*4980*/  @!P0 BRA `(.L_x_79) ;  /* 0x0000003c005c8947 */ /* 0x002fea0003800000 */
.L_x_169:
[----:B------:R-:W3:Y:S02]  /*4990*/  SYNCS.PHASECHK.TRANS64.TRYWAIT P0, [UR7+0x68], R3 ;  /* 0x00006803ff0075a7 */ /* 0x000ee40008001107 */
[----:B---3--:R-:W-:Y:S05]  /*49a0*/  @!P0 BRA `(.L_x_80) ;  /* 0x0000003c006c8947 */ /* 0x008fea0003800000 */
.L_x_171:
[----:B------:R-:W3:Y:S02]  /*49b0*/  SYNCS.PHASECHK.TRANS64.TRYWAIT P0, [UR7+0x70], R3 ;  /* 0x00007003ff0075a7 */ /* 0x000ee40008001107 */
[----:B---3--:R-:W-:Y:S05]  /*49c0*/  @!P0 BRA `(.L_x_81) ;  /* 0x0000003c007c8947 */ /* 0x008fea0003800000 */
.L_x_173:
[----:B-1----:R-:W-:-:S07]  /*49d0*/  MOV R0, UR7 ;  /* 0x0000000700007c02 */ /* 0x002fce0008000f00 */
.L_x_82:
[----:B-1----:R-:W-:-:S04]  /*49e0*/  SHF.L.U32 R3, R32, 0x1f, RZ ;  /* 0x0000001f20037819 */ /* 0x002fc800000006ff */
[----:B------:R1:W3:Y:S03]  /*49f0*/  SYNCS.PHASECHK.TRANS64.TRYWAIT P0, [R0+URZ+0x78], R3 ;  /* 0x00007803000075a7 */ /* 0x0002e600080011ff */
[----:B---3--:R-:W-:Y:S05]  /*4a00*/  @!P0 NANOSLEEP.SYNCS 0x989680 ;  /* 0x009896800000895d */ /* 0x008fea0003900000 */
[----:B------:R-:W3:Y:S02]  /*4a10*/  @!P0 SYNCS.PHASECHK.TRANS64 P0, [R0+URZ+0x78], R3 ;  /* 0x00007803000085a7 */ /* 0x000ee400080010ff */
[----:B--23--:R-:W-:Y:S05]  /*4a20*/  @P0 EXIT ;  /* 0x000000000000094d */ /* 0x00cfea0003800000 */
[----:B------:R-:W-:Y:S05]  /*4a30*/  BRA `(.L_x_82) ;  /* 0xfffffffc00e87947 */ /* 0x000fea000383ffff */
.L_x_67:
[----:B------:R-:W-:-:S06]  /*4a40*/  UISETP.GE.AND UP1, UPT, UR8, 0x4, UPT ;  /* 0x000000040800788c */ /* 0x000fcc000bf26270 */
[----:B------:R-:W-:-:S13]  /*4a50*/  PLOP3.LUT P0, PT, PT, PT, UP1, 0x80, 0x8 ;  /* 0x000000000008781c */ /* 0x000fda0003f0f018 */
[----:B------:R-:W-:Y:S05]  /*4a60*/  @!P0 EXIT ;  /* 0x000000000000894d */ /* 0x000fea0003800000 */
[----:B------:R-:W-:Y:S01]  /*4a70*/  BAR.SYNC.DEFER_BLOCKING 0x6, 0xa0 ;  /* 0x0182800000007b1d */ /* 0x000fe20000010000 */
[C---:B------:R-:W-:Y:S01]  /*4a80*/  IMAD.SHL.U32 R7, R72.reuse, 0x20, RZ ;  /* 0x0000002048077824 */ /* 0x040fe200078e00ff */
[----:B------:R-:W-:Y:S01]  /*4a90*/  SHF.R.U32.HI R0, RZ, 0x1, R72 ;  /* 0x00000001ff007819 */ /* 0x000fe20000011648 */
[C---:B------:R-:W-:Y:S01]  /*4aa0*/  IMAD.SHL.U32 R64, R72.reuse, 0x10, RZ ;  /* 0x0000001048407824 */ /* 0x040fe200078e00ff */
[C---:B------:R-:W-:Y:S01]  /*4ab0*/  LOP3.LUT P0, RZ, R72.reuse, 0x4, RZ, 0xc0, !PT ;  /* 0x0000000448ff7812 */ /* 0x040fe2000780c0ff */
[----:B------:R-:W-:Y:S01]  /*4ac0*/  IMAD.U32 R32, R72, 0x10000, RZ ;  /* 0x0001000048207824 */ /* 0x000fe200078e00ff */
[----:B------:R-:W-:Y:S02]  /*4ad0*/  UMOV UR48, 0x400 ;  /* 0x0000040000307882 */ /* 0x000fe40000000000 */
[----:B------:R-:W1:Y:S01]  /*4ae0*/  LDC R63, c[0x0][0x370] ;  /* 0x0000dc00ff3f7b82 */ /* 0x000e620000000800 */
[----:B------:R-:W-:Y:S01]  /*4af0*/  ULEA UR48, UR37, UR48, 0x18 ;  /* 0x0000003025307291 */ /* 0x000fe2000f8ec0ff */
[----:B------:R-:W-:Y:S01]  /*4b00*/  LOP3.LUT R5, R7, 0xc0, RZ, 0xc0, !PT ;  /* 0x000000c007057812 */ /* 0x000fe200078ec0ff */
[----:B------:R-:W-:Y:S01]  /*4b10*/  IMAD.MOV.U32 R71, RZ, RZ, 0x20 ;  /* 0x00000020ff477424 */ /* 0x000fe200078e00ff */
[----:B------:R-:W-:Y:S01]  /*4b20*/  LOP3.LUT R64, R64, 0x600, RZ, 0xc0, !PT ;  /* 0x0000060040407812 */ /* 0x000fe200078ec0ff */
[----:B------:R-:W-:Y:S01]  /*4b30*/  UIADD3 UR4, UPT, UPT, UR48, 0x200, URZ ;  /* 0x0000020030047890 */ /* 0x000fe2000fffe0ff */
[----:B------:R-:W-:Y:S01]  /*4b40*/  LOP3.LUT R0, R5, 0x8, R0, 0xf8, !PT ;  /* 0x0000000805007812 */ /* 0x000fe200078ef800 */
[----:B------:R-:W-:Y:S01]  /*4b50*/  IMAD.SHL.U32 R5, R72, 0x4, RZ ;  /* 0x0000000448057824 */ /* 0x000fe200078e00ff */
[----:B------:R-:W2:Y:S01]  /*4b60*/  LDC R28, c[0x0][0xb0c] ;  /* 0x0002c300ff1c7b82 */ /* 0x000ea20000000800 */
[----:B------:R-:W-:Y:S01]  /*4b70*/  LOP3.LUT R64, R64, 0x20, R7, 0xf8, !PT ;  /* 0x0000002040407812 */ /* 0x000fe200078ef807 */
[----:B------:R-:W-:Y:S01]  /*4b80*/  IMAD.MOV.U32 R70, RZ, RZ, 0x1 ;  /* 0x00000001ff467424 */ /* 0x000fe200078e00ff */
[----:B------:R-:W-:Y:S01]  /*4b90*/  LOP3.LUT R32, R32, 0x600000, RZ, 0xc0, !PT ;  /* 0x0060000020207812 */ /* 0x000fe200078ec0ff */
[----:B------:R-:W-:Y:S01]  /*4ba0*/  IMAD.MOV.U32 R30, RZ, RZ, RZ ;  /* 0x000000ffff1e7224 */ /* 0x000fe200078e00ff */
[----:B------:R-:W-:-:S02]  /*4bb0*/  LOP3.LUT R5, R0, 0x18, R5, 0x78, !PT ;  /* 0x0000001800057812 */ /* 0x000fc400078e7805 */
[----:B------:R-:W-:Y:S02]  /*4bc0*/  CS2R R68, SRZ ;  /* 0x0000000000447805 */ /* 0x000fe4000001ff00 */
[----:B------:R-:W-:Y:S01]  /*4bd0*/  LOP3.LUT R64, R64, 0x100, R7, 0xf8, !PT ;  /* 0x0000010040407812 */ /* 0x000fe200078ef807 */
[----:B------:R-:W4:Y:S01]  /*4be0*/  LDC R61, c[0x0][0xb20] ;  /* 0x0002c800ff3d7b82 */ /* 0x000f220000000800 */
[----:B------:R-:W3:Y:S01]  /*4bf0*/  LDS R3, [UR48+0x140] ;  /* 0x00014030ff037984 */ /* 0x000ee20008000800 */
[----:B------:R-:W-:Y:S01]  /*4c00*/  LOP3.LUT R72, R72, 0x60, RZ, 0xc0, !PT ;  /* 0x0000006048487812 */ /* 0x000fe200078ec0ff */
[----:B------:R-:W-:Y:S01]  /*4c10*/  IMAD.MOV.U32 R75, RZ, RZ, RZ ;  /* 0x000000ffff4b7224 */ /* 0x000fe200078e00ff */
[----:B------:R-:W-:Y:S01]  /*4c20*/  LOP3.LUT R64, R64, R5, RZ, 0xfc, !PT ;  /* 0x0000000540407212 */ /* 0x000fe200078efcff */
[----:B------:R-:W-:Y:S01]  /*4c30*/  IMAD.U32 R66, RZ, RZ, UR4 ;  /* 0x00000004ff427e24 */ /* 0x000fe2000f8e00ff */
[----:B------:R-:W-:Y:S01]  /*4c40*/  SEL R71, R71, 0xffffffe0, !P0 ;  /* 0xffffffe047477807 */ /* 0x000fe20004000000 */
[----:B------:R-:W1:Y:S01]  /*4c50*/  LDCU.64 UR52, c[0x0][0x348] ;  /* 0x00006900ff3477ac */ /* 0x000e620008000a00 */
[----:B------:R-:W1:Y:S01]  /*4c60*/  LDC R27, c[0x0][0xb30] ;  /* 0x0002cc00ff1b7b82 */ /* 0x000e620000000800 */
[----:B------:R-:W1:Y:S01]  /*4c70*/  LDCU.64 UR38, c[0x0][0x888] ;  /* 0x00011100ff2677ac */ /* 0x000e620008000a00 */
[----:B------:R-:W1:Y:S06]  /*4c80*/  LDCU.64 UR44, c[0x0][0x890] ;  /* 0x00011200ff2c77ac */ /* 0x000e6c0008000a00 */
[----:B------:R-:W1:Y:S01]  /*4c90*/  LDC.64 R56, c[0x0][0xb10] ;  /* 0x0002c400ff387b82 */ /* 0x000e620000000a00 */
[----:B------:R-:W-:Y:S01]  /*4ca0*/  UMOV UR49, URZ ;  /* 0x000000ff00317c82 */ /* 0x000fe20008000000 */
[----:B------:R-:W-:-:S06]  /*4cb0*/  UMOV UR51, URZ ;  /* 0x000000ff00337c82 */ /* 0x000fcc0008000000 */
[----:B------:R-:W1:Y:S08]  /*4cc0*/  LDC.64 R24, c[0x0][0xb18] ;  /* 0x0002c600ff187b82 */ /* 0x000e700000000a00 */
[----:B------:R-:W1:Y:S08]  /*4cd0*/  LDC.64 R22, c[0x0][0xb28] ;  /* 0x0002ca00ff167b82 */ /* 0x000e700000000a00 */
[----:B------:R-:W1:Y:S01]  /*4ce0*/  LDC.64 R54, c[0x0][0x8b0] ;  /* 0x00022c00ff367b82 */ /* 0x000e620000000a00 */
[----:B---3--:R-:W-:-:S07]  /*4cf0*/  IMAD.IADD R32, R3, 0x1, R32 ;  /* 0x0000000103207824 */ /* 0x008fce00078e0220 */
[----:B------:R-:W3:Y:S08]  /*4d00*/  LDC.64 R52, c[0x0][0x8a8] ;  /* 0x00022a00ff347b82 */ /* 0x000ef00000000a00 */
[----:B--2-4-:R-:W1:Y:S02]  /*4d10*/  LDC R62, c[0x0][0x374] ;  /* 0x0000dd00ff3e7b82 */ /* 0x014e640000000800 */
.L_x_126:
[C---:B------:R-:W-:Y:S02]  /*4d20*/  LEA R0, R75.reuse, UR48, 0x3 ;  /* 0x000000304b007c11 */ /* 0x040fe4000f8e18ff */
[----:B------:R-:W-:Y:S02]  /*4d30*/  SHF.L.U32 R3, R68, 0x1f, RZ ;  /* 0x0000001f44037819 */ /* 0x000fe400000006ff */
[----:B------:R-:W-:Y:S02]  /*4d40*/  LEA R16, R75, UR48, 0x4 ;  /* 0x000000304b107c11 */ /* 0x000fe4000f8e20ff */
[----:B------:R-:W2:Y:S02]  /*4d50*/  SYNCS.PHASECHK.TRANS64.TRYWAIT P0, [R0+URZ+0x90], R3 ;  /* 0x00009003000075a7 */ /* 0x000ea400080011ff */
[----:B-12---:R-:W-:Y:S05]  /*4d60*/  @!P0 BRA `(.L_x_83) ;  /* 0x0000003800ac8947 */ /* 0x006fea0003800000 */
.L_x_174:
[----:B------:R-:W4:Y:S01]  /*4d70*/  LDC.64 R12, c[0x0][0xb10] ;  /* 0x0002c400ff0c7b82 */ /* 0x000f220000000a00 */
[----:B------:R-:W3:Y:S01]  /*4d80*/  LDS.128 R16, [R16+0x120] ;  /* 0x0001200010107984 */ /* 0x000ee20000000c00 */
[----:B-1----:R-:W-:Y:S01]  /*4d90*/  ISETP.NE.AND P1, PT, R27, 0x1, PT ;  /* 0x000000011b00780c */ /* 0x002fe20003f25270 */
[----:B--2---:R-:W-:Y:S01]  /*4da0*/  VIADD R0, R0, 0xa0 ;  /* 0x000000a000007836 */ /* 0x004fe20000000000 */
[----:B------:R-:W-:Y:S04]  /*4db0*/  ISETP.GE.AND P0, PT, R26, 0x1, PT ;  /* 0x000000011a00780c */ /* 0x000fe80003f06270 */
[----:B------:R-:W1:Y:S01]  /*4dc0*/  LDC.64 R10, c[0x0][0xb18] ;  /* 0x0002c600ff0a7b82 */ /* 0x000e620000000a00 */
[----:B------:R-:W-:Y:S01]  /*4dd0*/  PRMT R0, RZ, 0x654, R0 ;  /* 0x00000654ff007816 */ /* 0x000fe20000000000 */
[----:B------:R-:W-:Y:S01]  /*4de0*/  @!PT LDS RZ, [RZ] ;  /* 0x00000000fffff984 */ /* 0x000fe20000000800 */
[----:B------:R-:W-:Y:S01]  /*4df0*/  @!PT LDS RZ, [RZ] ;  /* 0x00000000fffff984 */ /* 0x000fe20000000800 */
[----:B------:R-:W-:Y:S01]  /*4e00*/  @!PT LDS RZ, [RZ] ;  /* 0x00000000fffff984 */ /* 0x000fe20000000800 */
[----:B------:R-:W-:Y:S01]  /*4e10*/  @!PT LDS RZ, [RZ] ;  /* 0x00000000fffff984 */ /* 0x000fe20000000800 */
[----:B------:R2:W-:Y:S06]  /*4e20*/  MEMBAR.ALL.CTA ;  /* 0x0000000000007992 */ /* 0x0005ec0000008000 */
[----:B--2---:R-:W2:Y:S01]  /*4e30*/  FENCE.VIEW.ASYNC.S ;  /* 0x00000000000073c6 */ /* 0x004ea20000000000 */
[----:B------:R-:W1:Y:S08]  /*4e40*/  @!P1 LDC R14, c[0x0][0xb20] ;  /* 0x0002c800ff0e9b82 */ /* 0x000e700000000800 */
[----:B------:R-:W1:Y:S01]  /*4e50*/  @!P1 LDC R9, c[0x0][0xb0c] ;  /* 0x0002c300ff099b82 */ /* 0x000e620000000800 */
[----:B--2---:R2:W-:Y:S01]  /*4e60*/  SYNCS.ARRIVE.TRANS64.RED.A1T0 RZ, [R0+URZ], RZ ;  /* 0x000000ff00ff79a7 */ /* 0x0045e200081004ff */
[----:B---3--:R-:W-:Y:S04]  /*4e70*/  LOP3.LUT P4, RZ, R18, 0x1, RZ, 0xc0, !PT ;  /* 0x0000000112ff7812 */ /* 0x008fe8000788c0ff */
[----:B------:R-:W-:Y:S09]  /*4e80*/  P2R R73, PR, RZ, 0x10 ;  /* 0x00000010ff497803 */ /* 0x000ff20000000000 */
[----:B------:R-:W-:Y:S02]  /*4e90*/  @P4 MOV R31, R16 ;  /* 0x00000010001f4202 */ /* 0x000fe40000000f00 */
[----:B------:R-:W-:Y:S01]  /*4ea0*/  @P4 LOP3.LUT R29, R17, 0xffff, RZ, 0xc0, !PT ;  /* 0x0000ffff111d4812 */ /* 0x000fe200078ec0ff */
[----:B--2-4-:R-:W-:Y:S06]  /*4eb0*/  @!P0 BRA `(.L_x_84) ;  /* 0x0000000000a48947 */ /* 0x014fec0003800000 */
[----:B------:R-:W-:Y:S01]  /*4ec0*/  IMAD.HI.U32 R36, R62, R25, RZ ;  /* 0x000000193e247227 */ /* 0x000fe200078e00ff */
[----:B------:R-:W-:Y:S02]  /*4ed0*/  ISETP.NE.AND P0, PT, R24, 0x1, PT ;  /* 0x000000011800780c */ /* 0x000fe40003f05270 */
[----:B------:R-:W-:Y:S01]  /*4ee0*/  ISETP.NE.AND P2, PT, R26, 0x1, PT ;  /* 0x000000011a00780c */ /* 0x000fe20003f45270 */
[-C--:B------:R-:W-:Y:S01]  /*4ef0*/  IMAD.HI.U32 R34, R63, R56.reuse, RZ ;  /* 0x000000383f227227 */ /* 0x080fe200078e00ff */
[----:B------:R-:W-:Y:S02]  /*4f00*/  SHF.R.U32.HI R37, RZ, R61, R36 ;  /* 0x0000003dff257219 */ /* 0x000fe40000011624 */
[----:B------:R-:W-:Y:S01]  /*4f10*/  ISETP.NE.AND P3, PT, R28, 0x1, PT ;  /* 0x000000011c00780c */ /* 0x000fe20003f65270 */
[----:B------:R-:W-:Y:S01]  /*4f20*/  IMAD.HI.U32 R40, R29, R25, RZ ;  /* 0x000000191d287227 */ /* 0x000fe200078e00ff */
[----:B------:R-:W-:Y:S02]  /*4f30*/  SHF.R.U32.HI R34, RZ, R57, R34 ;  /* 0x00000039ff227219 */ /* 0x000fe40000011622 */
[----:B------:R-:W-:Y:S01]  /*4f40*/  SEL R3, R62, R37, !P0 ;  /* 0x000000253e037207 */ /* 0x000fe20004000000 */
[----:B------:R-:W-:Y:S01]  /*4f50*/  IMAD.HI.U32 R38, R31, R56, RZ ;  /* 0x000000381f267227 */ /* 0x000fe200078e00ff */
[----:B------:R-:W-:Y:S03]  /*4f60*/  SEL R7, R63, R34, !P3 ;  /* 0x000000223f077207 */ /* 0x000fe60005800000 */
[-C--:B------:R-:W-:Y:S01]  /*4f70*/  IMAD.HI.U32 R34, R3, R22.reuse, RZ ;  /* 0x0000001603227227 */ /* 0x080fe200078e00ff */
[----:B------:R-:W-:Y:S03]  /*4f80*/  SHF.R.U32.HI R38, RZ, R57, R38 ;  /* 0x00000039ff267219 */ /* 0x000fe60000011626 */
[----:B------:R-:W-:Y:S01]  /*4f90*/  IMAD.HI.U32 R36, R7, R22, RZ ;  /* 0x0000001607247227 */ /* 0x000fe200078e00ff */
[----:B------:R-:W-:Y:S02]  /*4fa0*/  @P2 SHF.R.U32.HI R3, RZ, R23, R34 ;  /* 0x00000017ff032219 */ /* 0x000fe40000011622 */
[----:B------:R-:W-:Y:S02]  /*4fb0*/  SHF.R.U32.HI R34, RZ, R61, R40 ;  /* 0x0000003dff227219 */ /* 0x000fe40000011628 */
[----:B------:R-:W-:Y:S01]  /*4fc0*/  @P2 SHF.R.U32.HI R7, RZ, R23, R36 ;  /* 0x00000017ff072219 */ /* 0x000fe20000011624 */
[C---:B------:R-:W-:Y:S01]  /*4fd0*/  IMAD R2, R26.reuse, R3, RZ ;  /* 0x000000031a027224 */ /* 0x040fe200078e02ff */
[----:B------:R-:W-:Y:S02]  /*4fe0*/  SEL R5, R29, R34, !P0 ;  /* 0x000000221d057207 */ /* 0x000fe40004000000 */
[----:B------:R-:W-:Y:S01]  /*4ff0*/  SEL R3, R31, R38, !P3 ;  /* 0x000000261f037207 */ /* 0x000fe20005800000 */
[----:B------:R-:W-:Y:S01]  /*5000*/  IMAD R4, R26, R7, RZ ;  /* 0x000000071a047224 */ /* 0x000fe200078e02ff */
[C---:B------:R-:W-:Y:S01]  /*5010*/  ISETP.GE.AND P0, PT, R5.reuse, R2, PT ;  /* 0x000000020500720c */ /* 0x040fe20003f06270 */
[----:B------:R-:W-:Y:S03]  /*5020*/  IMAD.HI.U32 R6, R5, R22, RZ ;  /* 0x0000001605067227 */ /* 0x000fe600078e00ff */
[----:B------:R-:W-:Y:S01]  /*5030*/  ISETP.GE.OR P0, PT, R3, R4, P0 ;  /* 0x000000040300720c */ /* 0x000fe20000706670 */
[----:B------:R-:W-:Y:S01]  /*5040*/  IMAD.MOV R4, RZ, RZ, -R3 ;  /* 0x000000ffff047224 */ /* 0x000fe200078e0a03 */
[-C--:B------:R-:W-:Y:S03]  /*5050*/  SHF.R.U32.HI R6, RZ, R23.reuse, R6 ;  /* 0x00000017ff067219 */ /* 0x080fe60000011606 */
[----:B------:R-:W-:Y:S01]  /*5060*/  IMAD R31, R28, R4, R31 ;  /* 0x000000041c1f7224 */ /* 0x000fe200078e021f */
[----:B------:R-:W-:Y:S05]  /*5070*/  SEL R15, R5, R6, !P2 ;  /* 0x00000006050f7207 */ /* 0x000fea0005000000 */
[----:B------:R-:W-:Y:S02]  /*5080*/  IMAD.MOV R6, RZ, RZ, -R15 ;  /* 0x000000ffff067224 */ /* 0x000fe400078e0a0f */
[C---:B------:R-:W-:Y:S04]  /*5090*/  @!P0 IMAD.HI.U32 R2, R3.reuse, R22, RZ ;  /* 0x0000001603028227 */ /* 0x040fe800078e00ff */
[----:B------:R-:W-:Y:S01]  /*50a0*/  IMAD R6, R26, R6, R5 ;  /* 0x000000061a067224 */ /* 0x000fe200078e0205 */
[----:B------:R-:W-:Y:S04]  /*50b0*/  @!P0 SHF.R.U32.HI R2, RZ, R23, R2 ;  /* 0x00000017ff028219 */ /* 0x000fe80000011602 */
[----:B------:R-:W-:Y:S02]  /*50c0*/  @!P0 SEL R0, R3, R2, !P2 ;  /* 0x0000000203008207 */ /* 0x000fe40005000000 */
[----:B------:R-:W-:Y:S02]  /*50d0*/  IADD3 R2, PT, PT, -R5, RZ, RZ ;  /* 0x000000ff05027210 */ /* 0x000fe40007ffe1ff */
[----:B------:R-:W-:Y:S01]  /*50e0*/  @!P0 IADD3 R8, PT, PT, R15, -R0, RZ ;  /* 0x800000000f088210 */ /* 0x000fe20007ffe0ff */
[----:B------:R-:W-:Y:S02]  /*50f0*/  @!P0 IMAD R0, R7, R6, R0 ;  /* 0x0000000607008224 */ /* 0x000fe400078e0200 */
[----:B------:R-:W-:Y:S02]  /*5100*/  IMAD R29, R24, R2, R29 ;  /* 0x00000002181d7224 */ /* 0x000fe400078e021d */
[----:B------:R-:W-:Y:S02]  /*5110*/  @!P0 IMAD R5, R8, R26, R3 ;  /* 0x0000001a08058224 */ /* 0x000fe400078e0203 */
[----:B------:R-:W-:Y:S04]  /*5120*/  @!P0 IMAD.MOV.U32 R3, RZ, RZ, R0 ;  /* 0x000000ffff038224 */ /* 0x000fe800078e0000 */
[----:B------:R-:W-:Y:S02]  /*5130*/  IMAD R31, R3, R28, R31 ;  /* 0x0000001c031f7224 */ /* 0x000fe400078e021f */
[----:B------:R-:W-:Y:S07]  /*5140*/  IMAD R29, R5, R24, R29 ;  /* 0x00000018051d7224 */ /* 0x000fee00078e021d */
.L_x_84:
[----:B-1----:R-:W-:Y:S01]  /*5150*/  @!P1 ISETP.NE.AND P0, PT, R10, 0x1, PT ;  /* 0x000000010a00980c */ /* 0x002fe20003f05270 */
[----:B------:R-:W-:Y:S01]  /*5160*/  @!P1 IMAD.HI.U32 R3, R29, R11, RZ ;  /* 0x0000000b1d039227 */ /* 0x000fe200078e00ff */
[----:B------:R-:W-:Y:S01]  /*5170*/  R2UR UR42, R21 ;  /* 0x00000000152a72ca */ /* 0x000fe200000e0000 */
[----:B------:R-:W-:Y:S01]  /*5180*/  BSSY.RECONVERGENT B6, `(.L_x_85) ;  /* 0x0000031000067945 */ /* 0x000fe20003800200 */
[----:B------:R-:W-:Y:S01]  /*5190*/  R2UR UR41, R20 ;  /* 0x00000000142972ca */ /* 0x000fe200000e0000 */
[----:B------:R-:W-:Y:S01]  /*51a0*/  @!P1 IMAD.HI.U32 R0, R31, R12, RZ ;  /* 0x0000000c1f009227 */ /* 0x000fe200078e00ff */
[----:B------:R-:W-:Y:S02]  /*51b0*/  @!P1 SHF.R.U32.HI R2, RZ, R14, R3 ;  /* 0x0000000eff029219 */ /* 0x000fe40000011603 */
[----:B------:R-:W-:Y:S01]  /*51c0*/  @!P1 ISETP.NE.AND P2, PT, R9, 0x1, PT ;  /* 0x000000010900980c */ /* 0x000fe20003f45270 */
[----:B------:R-:W-:Y:S01]  /*51d0*/  VIADD R75, R75, 0x1 ;  /* 0x000000014b4b7836 */ /* 0x000fe20000000000 */
[----:B------:R-:W-:Y:S02]  /*51e0*/  @!P1 SEL R2, R29, R2, !P0 ;  /* 0x000000021d029207 */ /* 0x000fe40004000000 */
[----:B------:R-:W-:Y:S02]  /*51f0*/  @!P1 SHF.R.U32.HI R0, RZ, R13, R0 ;  /* 0x0000000dff009219 */ /* 0x000fe40000011600 */
[----:B------:R-:W-:Y:S01]  /*5200*/  LOP3.LUT P0, RZ, R66, 0x1b0, RZ, 0xc0, !PT ;  /* 0x000001b042ff7812 */ /* 0x000fe2000780c0ff */
[----:B------:R-:W-:Y:S01]  /*5210*/  USHF.L.U32 UR42, UR42, 0x6, URZ ;  /* 0x000000062a2a7899 */ /* 0x000fe200080006ff */
[----:B------:R-:W-:Y:S01]  /*5220*/  @!P1 SEL R3, R31, R0, !P2 ;  /* 0x000000001f039207 */ /* 0x000fe20005000000 */
[----:B------:R-:W-:Y:S01]  /*5230*/  USHF.L.U32 UR41, UR41, 0x7, URZ ;  /* 0x0000000729297899 */ /* 0x000fe200080006ff */
[----:B------:R-:W-:Y:S03]  /*5240*/  @P4 SHF.R.U32.HI R67, RZ, 0x10, R17 ;  /* 0x00000010ff434819 */ /* 0x000fe60000011611 */
[----:B------:R-:W-:Y:S02]  /*5250*/  @!P1 IMAD.IADD R0, R2, 0x1, -R3 ;  /* 0x0000000102009824 */ /* 0x000fe400078e0a03 */
[----:B------:R-:W-:Y:S02]  /*5260*/  @!P1 IMAD.IADD R2, R3, 0x1, -R2 ;  /* 0x0000000103029824 */ /* 0x000fe400078e0a02 */
[----:B------:R-:W-:Y:S02]  /*5270*/  @!P1 IMAD R31, R0, R9, R31 ;  /* 0x00000009001f9224 */ /* 0x000fe400078e021f */
[----:B------:R-:W-:Y:S01]  /*5280*/  @!P1 IMAD R29, R2, R10, R29 ;  /* 0x0000000a021d9224 */ /* 0x000fe200078e021d */
[----:B------:R-:W-:Y:S06]  /*5290*/  @!P0 BRA `(.L_x_86) ;  /* 0x00000000007c8947 */ /* 0x000fec0003800000 */
[----:B------:R-:W1:Y:S01]  /*52a0*/  LDCU.64 UR8, c[0x4][0x80] ;  /* 0x01001000ff0877ac */ /* 0x000e620008000a00 */
[----:B------:R-:W-:Y:S01]  /*52b0*/  MOV R2, 0x0 ;  /* 0x0000000000027802 */ /* 0x000fe20000000f00 */
[----:B------:R-:W-:Y:S02]  /*52c0*/  HFMA2 R12, -RZ, RZ, 0, 5.9604644775390625e-08 ;  /* 0x00000001ff0c7431 */ /* 0x000fe400000001ff */
[----:B------:R-:W-:Y:S01]  /*52d0*/  IMAD.MOV.U32 R8, RZ, RZ, 0x70 ;  /* 0x00000070ff087424 */ /* 0x000fe200078e00ff */
[----:B------:R2:W3:Y:S01]  /*52e0*/  LDC.64 R14, c[0x4][R2] ;  /* 0x01000000020e7b82 */ /* 0x0004e20000000a00 */
[----:B------:R-:W4:Y:S01]  /*52f0*/  LDCU.64 UR6, c[0x4][0x88] ;  /* 0x01001100ff0677ac */ /* 0x000f220008000a00 */
[----:B------:R-:W-:Y:S01]  /*5300*/  IMAD.MOV.U32 R13, RZ, RZ, RZ ;  /* 0x000000ffff0d7224 */ /* 0x000fe200078e00ff */
[----:B------:R-:W2:Y:S01]  /*5310*/  LDCU.64 UR4, c[0x4][0x8] ;  /* 0x01000100ff0477ac */ /* 0x000ea20008000a00 */
[----:B-1----:R-:W-:Y:S01]  /*5320*/  MOV R5, UR9 ;  /* 0x0000000900057c02 */ /* 0x002fe20008000f00 */
[----:B------:R-:W-:Y:S01]  /*5330*/  IMAD.U32 R4, RZ, RZ, UR8 ;  /* 0x00000008ff047e24 */ /* 0x000fe2000f8e00ff */
[----:B----4-:R-:W-:Y:S01]  /*5340*/  MOV R7, UR7 ;  /* 0x0000000700077c02 */ /* 0x010fe20008000f00 */
[----:B------:R-:W-:Y:S01]  /*5350*/  IMAD.U32 R6, RZ, RZ, UR6 ;  /* 0x00000006ff067e24 */ /* 0x000fe2000f8e00ff */
[----:B--2---:R-:W-:Y:S01]  /*5360*/  MOV R11, UR5 ;  /* 0x00000005000b7c02 */ /* 0x004fe20008000f00 */
[----:B------:R-:W-:Y:S02]  /*5370*/  IMAD.U32 R10, RZ, RZ, UR4 ;  /* 0x00000004ff0a7e24 */ /* 0x000fe4000f8e00ff */
[----:B------:R-:W-:Y:S07]  /*5380*/  LEPC R20, `(.L_x_87) ;  /* 0x000000001014794e */ /* 0x000fee0000000000 */
[----:B---3-5:R-:W-:Y:S05]  /*5390*/  CALL.ABS.NOINC R14 ;  /* 0x000000000e007343 */ /* 0x028fea0003c00000 */
.L_x_87:
[----:B------:R-:W1:Y:S01]  /*53a0*/  LDCU.64 UR8, c[0x4][0x80] ;  /* 0x01001000ff0877ac */ /* 0x000e620008000a00 */
[----:B------:R-:W2:Y:S01]  /*53b0*/  LDC.64 R2, c[0x4][R2] ;  /* 0x0100000002027b82 */ /* 0x000ea20000000a00 */
[----:B------:R-:W-:Y:S02]  /*53c0*/  HFMA2 R12, -RZ, RZ, 0, 5.9604644775390625e-08 ;  /* 0x00000001ff0c7431 */ /* 0x000fe400000001ff */
[----:B------:R-:W-:Y:S02]  /*53d0*/  IMAD.MOV.U32 R8, RZ, RZ, 0x70 ;  /* 0x00000070ff087424 */ /* 0x000fe400078e00ff */
[----:B------:R-:W-:Y:S01]  /*53e0*/  IMAD.MOV.U32 R13, RZ, RZ, RZ ;  /* 0x000000ffff0d7224 */ /* 0x000fe200078e00ff */
[----:B------:R-:W3:Y:S01]  /*53f0*/  LDCU.64 UR6, c[0x4][0x88] ;  /* 0x01001100ff0677ac */ /* 0x000ee20008000a00 */
[----:B------:R-:W4:Y:S01]  /*5400*/  LDCU.64 UR4, c[0x4][0x8] ;  /* 0x01000100ff0477ac */ /* 0x000f220008000a00 */
[----:B-1----:R-:W-:Y:S02]  /*5410*/  MOV R4, UR8 ;  /* 0x0000000800047c02 */ /* 0x002fe40008000f00 */
[----:B------:R-:W-:Y:S02]  /*5420*/  MOV R5, UR9 ;  /* 0x0000000900057c02 */ /* 0x000fe40008000f00 */
[----:B---3--:R-:W-:Y:S01]  /*5430*/  MOV R7, UR7 ;  /* 0x0000000700077c02 */ /* 0x008fe20008000f00 */
[----:B------:R-:W-:Y:S01]  /*5440*/  IMAD.U32 R6, RZ, RZ, UR6 ;  /* 0x00000006ff067e24 */ /* 0x000fe2000f8e00ff */
[----:B----4-:R-:W-:Y:S01]  /*5450*/  MOV R11, UR5 ;  /* 0x00000005000b7c02 */ /* 0x010fe20008000f00 */
[----:B------:R-:W-:Y:S02]  /*5460*/  IMAD.U32 R10, RZ, RZ, UR4 ;  /* 0x00000004ff0a7e24 */ /* 0x000fe4000f8e00ff */
[----:B------:R-:W-:Y:S07]  /*5470*/  LEPC R20, `(.L_x_86) ;  /* 0x000000001014794e */ /* 0x000fee0000000000 */
[----:B--2---:R-:W-:Y:S05]  /*5480*/  CALL.ABS.NOINC R2 ;  /* 0x0000000002007343 */ /* 0x004fea0003c00000 */
.L_x_86:
[----:B------:R-:W-:Y:S05]  /*5490*/  BSYNC.RECONVERGENT B6 ;  /* 0x0000000000067941 */ /* 0x000fea0003800200 */
.L_x_85:
[----:B------:R-:W-:Y:S01]  /*54a0*/  ISETP.NE.U32.AND P4, PT, R54, RZ, PT ;  /* 0x000000ff3600720c */ /* 0x000fe20003f85070 */
[----:B------:R-:W-:Y:S01]  /*54b0*/  UISETP.NE.AND UP2, UPT, UR50, URZ, UPT ;  /* 0x000000ff3200728c */ /* 0x000fe2000bf45270 */
[----:B------:R-:W-:Y:S01]  /*54c0*/  ISETP.NE.U32.AND P2, PT, RZ, UR38, PT ;  /* 0x00000026ff007c0c */ /* 0x000fe2000bf45070 */
[----:B------:R-:W-:Y:S01]  /*54d0*/  UISETP.NE.U32.AND UP1, UPT, UR44, URZ, UPT ;  /* 0x000000ff2c00728c */ /* 0x000fe2000bf25070 */
[----:B------:R-:W-:Y:S01]  /*54e0*/  ISETP.NE.AND.EX P4, PT, R55, RZ, PT, P4 ;  /* 0x000000ff3700720c */ /* 0x000fe20003f85340 */
[----:B------:R-:W-:Y:S01]  /*54f0*/  UPLOP3.LUT UP0, UPT, UPT, UPT, UPT, 0x40, 0x4 ;  /* 0x000000000004789c */ /* 0x000fe20003f0e870 */
[----:B------:R-:W-:Y:S01]  /*5500*/  ISETP.NE.AND.EX P2, PT, RZ, UR39, PT, P2 ;  /* 0x00000027ff007c0c */ /* 0x000fe2000bf45320 */
[----:B------:R-:W-:Y:S01]  /*5510*/  UISETP.NE.AND.EX UP1, UPT, UR45, URZ, UPT, UP1 ;  /* 0x000000ff2d00728c */ /* 0x000fe2000bf25310 */
[----:B------:R-:W-:Y:S04]  /*5520*/  PLOP3.LUT P1, PT, PT, PT, UP2, 0x80, 0x8 ;  /* 0x000000000008781c */ /* 0x000fe80003f2f028 */
[----:B------:R-:W-:Y:S06]  /*5530*/  @UP2 UPLOP3.LUT UP0, UPT, UPT, UPT, UP1, 0x80, 0x8 ;  /* 0x000000000008289c */ /* 0x000fec0003f0f010 */
[----:B------:R-:W-:Y:S01]  /*5540*/  PLOP3.LUT P0, PT, PT, PT, UP0, 0x80, 0x8 ;  /* 0x000000000008781c */ /* 0x000fe20003f0f008 */
[----:B------:R-:W-:Y:S01]  /*5550*/  @!UPT UIADD3 URZ, UPT, UPT, URZ, URZ, URZ ;  /* 0x000000fffffff290 */ /* 0x000fe2000fffe0ff */
[----:B------:R-:W-:Y:S11]  /*5560*/  BRA.U !UP1, `(.L_x_88) ;  /* 0x0000000109387547 */ /* 0x000ff6000b800000 */
[----:B------:R-:W-:Y:S01]  /*5570*/  UISETP.NE.U32.AND UP0, UPT, UR38, URZ, UPT ;  /* 0x000000ff2600728c */ /* 0x000fe2000bf05070 */
[----:B------:R-:W-:Y:S02]  /*5580*/  HFMA2 R0, -RZ, RZ, 0, 5.9604644775390625e-08 ;  /* 0x00000001ff007431 */ /* 0x000fe400000001ff */
[----:B------:R-:W-:Y:S01]  /*5590*/  IMAD.MOV.U32 R59, RZ, RZ, 0x1 ;  /* 0x00000001ff3b7424 */ /* 0x000fe200078e00ff */
[----:B------:R-:W-:Y:S06]  /*55a0*/  UISETP.NE.AND.EX UP0, UPT, UR39, URZ, UPT, UP0 ;  /* 0x000000ff2700728c */ /* 0x000fec000bf05300 */
[----:B------:R-:W-:Y:S05]  /*55b0*/  PLOP3.LUT P3, PT, PT, PT, UP0, 0x80, 0x8 ;  /* 0x000000000008781c */ /* 0x000fea0003f6f008 */
[----:B------:R-:W1:Y:S01]  /*55c0*/  @UP0 LDCU.64 UR6, c[0x0][0x888] ;  /* 0x00011100ff0607ac */ /* 0x000e620008000a00 */
[----:B------:R-:W-:Y:S07]  /*55d0*/  @UP0 UIMAD UR4, UR36, UR44, URZ ;  /* 0x0000002c240402a4 */ /* 0x000fee000f8e02ff */
[----:B------:R-:W-:Y:S01]  /*55e0*/  @!P3 PRMT R59, R0, 0x7610, R59 ;  /* 0x00007610003bb816 */ /* 0x000fe2000000003b */
[----:B-1----:R-:W-:Y:S03]  /*55f0*/  @UP0 UIMAD.WIDE UR6, UR4, 0x4, UR6 ;  /* 0x00000004040608a5 */ /* 0x002fe6000f8e0206 */
[----:B------:R-:W1:Y:S03]  /*5600*/  @!UP0 LDCU UR4, c[0x0][0x880] ;  /* 0x00011000ff0487ac */ /* 0x000e660008000800 */
[----:B------:R-:W-:Y:S01]  /*5610*/  IMAD.U32 R2, RZ, RZ, UR6 ;  /* 0x00000006ff027e24 */ /* 0x000fe2000f8e00ff */
[----:B------:R-:W-:Y:S05]  /*5620*/  MOV R3, UR7 ;  /* 0x0000000700037c02 */ /* 0x000fea0008000f00 */
[----:B-----5:R2:W5:Y:S02]  /*5630*/  @P3 LDG.E R35, desc[UR46][R2.64] ;  /* 0x0000002e02233981 */ /* 0x020564000c1e1900 */
[----:B-12---:R-:W-:Y:S02]  /*5640*/  @!P3 IMAD.U32 R35, RZ, RZ, UR4 ;  /* 0x00000004ff23be24 */ /* 0x006fe4000f8e00ff */
.L_x_88:
[----:B------:R-:W-:Y:S05]  /*5650*/  @!P4 BRA `(.L_x_89) ;  /* 0x000000000020c947 */ /* 0x000fea0003800000 */
[----:B------:R-:W-:Y:S04]  /*5660*/  ISETP.NE.U32.AND P3, PT, R52, RZ, PT ;  /* 0x000000ff3400720c */ /* 0x000fe80003f65070 */
[----:B------:R-:W-:Y:S11]  /*5670*/  ISETP.NE.AND.EX P3, PT, R53, RZ, PT, P3 ;  /* 0x000000ff3500720c */ /* 0x000ff60003f65330 */
[----:B------:R-:W-:Y:S02]  /*5680*/  @!UPT UIADD3 URZ, UPT, UPT, URZ, URZ, URZ ;  /* 0x000000fffffff290 */ /* 0x000fe4000fffe0ff */
[----:B------:R-:W1:Y:S01]  /*5690*/  @P3 LDC.64 R2, c[0x0][0x8a8] ;  /* 0x00022a00ff023b82 */ /* 0x000e620000000a00 */
[----:B------:R-:W-:Y:S04]  /*56a0*/  @P3 IMAD R0, R54, UR36, RZ ;  /* 0x0000002436003c24 */ /* 0x000fe8000f8e02ff */
[----:B-1----:R-:W-:Y:S05]  /*56b0*/  @P3 IMAD.WIDE R2, R0, 0x4, R2 ;  /* 0x0000000400023825 */ /* 0x002fea00078e0202 */
[----:B-----5:R1:W5:Y:S02]  /*56c0*/  @P3 LDG.E R33, desc[UR46][R2.64] ;  /* 0x0000002e02213981 */ /* 0x020364000c1e1900 */
[----:B-1----:R-:W2:Y:S02]  /*56d0*/  @!P3 LDC R33, c[0x0][0x8a0] ;  /* 0x00022800ff21bb82 */ /* 0x002ea40000000800 */
.L_x_89:
[----:B-----5:R-:W-:Y:S01]  /*56e0*/  FSETP.NEU.AND P3, PT, R35, RZ, PT ;  /* 0x000000ff2300720b */ /* 0x020fe20003f6d000 */
[----:B------:R-:W-:Y:S01]  /*56f0*/  IMAD.SHL.U32 R80, R64, 0x2, RZ ;  /* 0x0000000240507824 */ /* 0x000fe200078e00ff */
[----:B------:R-:W-:Y:S01]  /*5700*/  SEL R7, RZ, 0xffffffff, P2 ;  /* 0xffffffffff077807 */ /* 0x000fe20001000000 */
[----:B------:R-:W-:Y:S01]  /*5710*/  BSSY B1, `(.L_x_90) ;  /* 0x0000036000017945 */ /* 0x000fe20003800000 */
[----:B------:R-:W-:Y:S01]  /*5720*/  @P1 LOP3.LUT P2, RZ, R59, 0xff, RZ, 0xc0, !PT ;  /* 0x000000ff3bff1812 */ /* 0x000fe2000784c0ff */
[----:B------:R-:W-:Y:S01]  /*5730*/  VIADD R78, R80, UR48 ;  /* 0x00000030504e7c36 */ /* 0x000fe20008000000 */
[----:B------:R-:W-:Y:S01]  /*5740*/  @P1 SEL R2, RZ, 0xffffffff, P3 ;  /* 0xffffffffff021807 */ /* 0x000fe20001800000 */
[----:B------:R-:W-:Y:S01]  /*5750*/  IMAD.MOV.U32 R81, RZ, RZ, 0x1 ;  /* 0x00000001ff517424 */ /* 0x000fe200078e00ff */
[----:B------:R-:W-:Y:S01]  /*5760*/  LOP3.LUT R70, R70, 0x1, RZ, 0x3c, !PT ;  /* 0x0000000146467812 */ /* 0x000fe200078e3cff */
[----:B------:R-:W-:Y:S01]  /*5770*/  IMAD.MOV.U32 R39, RZ, RZ, RZ ;  /* 0x000000ffff277224 */ /* 0x000fe200078e00ff */
[----:B------:R-:W-:Y:S02]  /*5780*/  @P0 SEL R2, R7, R2, !P2 ;  /* 0x0000000207020207 */ /* 0x000fe40005000000 */
[----:B------:R-:W-:Y:S02]  /*5790*/  CS2R R50, SRZ ;  /* 0x0000000000327805 */ /* 0x000fe4000001ff00 */
[----:B------:R-:W-:Y:S02]  /*57a0*/  LEA R79, R30, UR48, 0x3 ;  /* 0x000000301e4f7c11 */ /* 0x000fe4000f8e18ff */
[----:B------:R-:W-:Y:S02]  /*57b0*/  CS2R R48, SRZ ;  /* 0x0000000000307805 */ /* 0x000fe4000001ff00 */
[----:B------:R-:W-:Y:S02]  /*57c0*/  @P1 LOP3.LUT R2, R2, 0x1, RZ, 0xc0, !PT ;  /* 0x0000000102021812 */ /* 0x000fe400078ec0ff */
[----:B------:R-:W-:Y:S02]  /*57d0*/  CS2R R42, SRZ ;  /* 0x00000000002a7805 */ /* 0x000fe4000001ff00 */
[----:B------:R-:W-:Y:S02]  /*57e0*/  SHF.L.U32 R0, R69, 0x1f, RZ ;  /* 0x0000001f45007819 */ /* 0x000fe400000006ff */
[----:B------:R-:W-:Y:S02]  /*57f0*/  CS2R R40, SRZ ;  /* 0x0000000000287805 */ /* 0x000fe4000001ff00 */
[----:B------:R-:W-:Y:S01]  /*5800*/  ISETP.NE.U32.OR P5, PT, R2, 0x1, !P1 ;  /* 0x000000010200780c */ /* 0x000fe20004fa5470 */
[----:B------:R-:W-:Y:S01]  /*5810*/  IMAD.IADD R77, R71, 0x1, R78 ;  /* 0x00000001474d7824 */ /* 0x000fe200078e024e */
[----:B------:R-:W-:Y:S02]  /*5820*/  PLOP3.LUT P2, PT, PT, PT, UP1, 0x80, 0x8 ;  /* 0x000000000008781c */ /* 0x000fe40003f4f018 */
[----:B------:R-:W-:Y:S02]  /*5830*/  LEA.HI R5, R30, R30, RZ, 0x1 ;  /* 0x0000001e1e057211 */ /* 0x000fe400078f08ff */
[----:B------:R-:W-:Y:S02]  /*5840*/  LOP3.LUT P4, R74, R59, 0xff, RZ, 0xc0, !PT ;  /* 0x000000ff3b4a7812 */ /* 0x000fe4000788c0ff */
[----:B------:R-:W-:Y:S01]  /*5850*/  SEL R2, RZ, 0xffffffff, P3 ;  /* 0xffffffffff027807 */ /* 0x000fe20001800000 */
[C---:B------:R-:W-:Y:S01]  /*5860*/  IMAD.SHL.U32 R3, R5.reuse, 0x40, RZ ;  /* 0x0000004005037824 */ /* 0x040fe200078e00ff */
[----:B------:R-:W-:Y:S02]  /*5870*/  LOP3.LUT R5, R5, 0xffe, RZ, 0xc0, !PT ;  /* 0x00000ffe05057812 */ /* 0x000fe400078ec0ff */
[----:B------:R-:W-:Y:S02]  /*5880*/  P2R R76, PR, RZ, 0x20 ;  /* 0x00000020ff4c7803 */ /* 0x000fe40000000000 */
[----:B------:R-:W-:Y:S01]  /*5890*/  @P5 SHF.L.U32 R4, R70, 0x1f, RZ ;  /* 0x0000001f46045819 */ /* 0x000fe200000006ff */
[----:B------:R-:W-:Y:S01]  /*58a0*/  IMAD.IADD R34, R30, 0x1, -R5 ;  /* 0x000000011e227824 */ /* 0x000fe200078e0a05 */
[----:B------:R-:W-:Y:S02]  /*58b0*/  @P2 SEL R2, R7, R2, !P4 ;  /* 0x0000000207022207 */ /* 0x000fe40006000000 */
[----:B------:R-:W1:Y:S01]  /*58c0*/  @P5 SYNCS.PHASECHK.TRANS64.TRYWAIT P1, [UR48+0x40], R4 ;  /* 0x00004004ff0055a7 */ /* 0x000e620008021130 */
[----:B------:R-:W-:Y:S02]  /*58d0*/  LOP3.LUT R3, R3, 0xffffff80, RZ, 0xc0, !PT ;  /* 0xffffff8003037812 */ /* 0x000fe400078ec0ff */
[----:B------:R-:W-:Y:S03]  /*58e0*/  LOP3.LUT R2, R2, 0x1, RZ, 0xc0, !PT ;  /* 0x0000000102027812 */ /* 0x000fe600078ec0ff */
[----:B------:R-:W-:Y:S01]  /*58f0*/  IMAD.IADD R3, R32, 0x1, R3 ;  /* 0x0000000120037824 */ /* 0x000fe200078e0203 */
[----:B------:R-:W-:Y:S03]  /*5900*/  ISETP.NE.U32.AND P2, PT, R2, 0x1, PT ;  /* 0x000000010200780c */ /* 0x000fe60003f45070 */
[----:B------:R-:W-:Y:S01]  /*5910*/  IMAD R34, R34, 0x100000, R3 ;  /* 0x0010000022227824 */ /* 0x000fe200078e0203 */
[----:B------:R-:W-:Y:S01]  /*5920*/  P2R R82, PR, RZ, 0x4 ;  /* 0x00000004ff527803 */ /* 0x000fe20000000000 */
[----:B------:R3:W4:Y:S01]  /*5930*/  SYNCS.PHASECHK.TRANS64.TRYWAIT P0, [R79+URZ+0xb0], R0 ;  /* 0x0000b0004f0075a7 */ /* 0x00072200080011ff */
[----:B-1----:R-:W-:Y:S01]  /*5940*/  @P5 SEL R81, RZ, 0x1, !P1 ;  /* 0x00000001ff515807 */ /* 0x002fe20004800000 */
[----:B---3--:R-:W-:Y:S06]  /*5950*/  @!P5 BRA `(.L_x_91) ;  /* 0x000000000044d947 */ /* 0x008fec0003800000 */
[----:B------:R-:W-:Y:S01]  /*5960*/  IMAD.MOV.U32 R50, RZ, RZ, RZ ;  /* 0x000000ffff327224 */ /* 0x000fe200078e00ff */
[----:B------:R-:W-:Y:S01]  /*5970*/  ISETP.NE.AND P1, PT, R81, RZ, PT ;  /* 0x000000ff5100720c */ /* 0x000fe20003f25270 */
[----:B------:R-:W-:Y:S01]  /*5980*/  BSSY B0, `(.L_x_92) ;  /* 0x0000008000007945 */ /* 0x000fe20003800000 */
[----:B------:R-:W-:Y:S02]  /*5990*/  CS2R R42, SRZ ;  /* 0x00000000002a7805 */ /* 0x000fe4000001ff00 */
[----:B------:R-:W-:Y:S02]  /*59a0*/  CS2R R40, SRZ ;  /* 0x0000000000287805 */ /* 0x000fe4000001ff00 */
[----:B------:R-:W-:Y:S07]  /*59b0*/  CS2R R48, SRZ ;  /* 0x0000000000307805 */ /* 0x000fee000001ff00 */
[----:B------:R-:W-:Y:S05]  /*59c0*/  @P1 BRA `(.L_x_93) ;  /* 0x00000000000c1947 */ /* 0x000fea0003800000 */
[----:B------:R-:W-:Y:S04]  /*59d0*/  SHF.L.U32 R3, R70, 0x1f, RZ ;  /* 0x0000001f46037819 */ /* 0x000fe800000006ff */
[----:B------:R-:W1:Y:S02]  /*59e0*/  SYNCS.PHASECHK.TRANS64.TRYWAIT P1, [UR48+0x40], R3 ;  /* 0x00004003ff0075a7 */ /* 0x000e640008021130 */
[----:B-1----:R-:W-:Y:S05]  /*59f0*/  @!P1 BRA `(.L_x_94) ;  /* 0x0000002c009c9947 */ /* 0x002fea0003800000 */
.L_x_93:
[----:B------:R-:W-:Y:S05]  /*5a00*/  BSYNC B0 ;  /* 0x0000000000007941 */ /* 0x000fea0003800000 */
.L_x_92:
[----:B------:R-:W-:Y:S01]  /*5a10*/  ISETP.NE.AND P1, PT, R82, RZ, PT ;  /* 0x000000ff5200720c */ /* 0x000fe20003f25270 */
[----:B------:R-:W-:Y:S11]  /*5a20*/  HFMA2 R39, -RZ, RZ, 0, 5.9604644775390625e-08 ;  /* 0x00000001ff277431 */ /* 0x000ff600000001ff */
[----:B------:R-:W-:Y:S01]  /*5a30*/  @!UPT UIADD3 URZ, UPT, UPT, URZ, URZ, URZ ;  /* 0x000000fffffff290 */ /* 0x000fe2000fffe0ff */
[----:B------:R-:W-:Y:S05]  /*5a40*/  @P1 WARPSYNC.ALL ;  /* 0x0000000000001948 */ /* 0x000fea0003800000 */
[----:B------:R3:W1:Y:S04]  /*5a50*/  @P1 LDSM.16.M88.4 R40, [R80+UR48+0x200] ;  /* 0x000200305028183b */ /* 0x0006680008000200 */
[----:B------:R3:W1:Y:S02]  /*5a60*/  @P1 LDSM.16.M88.4 R48, [R77+0x200] ;  /* 0x000200004d30183b */ /* 0x0006640000000200 */
.L_x_91:
[----:B------:R-:W-:Y:S05]  /*5a70*/  BSYNC B1 ;  /* 0x0000000000017941 */ /* 0x000fea0003800000 */
.L_x_90:
[----:B-1----:R-:W-:Y:S04]  /*5a80*/  SHF.R.U32.HI R2, RZ, 0x15, R34 ;  /* 0x00000015ff027819 */ /* 0x002fe80000011622 */
[----:B------:R-:W-:Y:S01]  /*5a90*/  LOP3.LUT P1, RZ, R2, 0x3, R65, 0x48, !PT ;  /* 0x0000000302ff7812 */ /* 0x000fe20007824841 */
[----:B------:R-:W-:Y:S01]  /*5aa0*/  @!UPT UIADD3 URZ, UPT, UPT, URZ, URZ, URZ ;  /* 0x000000fffffff290 */ /* 0x000fe2000fffe0ff */
[----:B----4-:R-:W-:Y:S11]  /*5ab0*/  @P0 BRA `(.L_x_95) ;  /* 0x0000000000080947 */ /* 0x010ff60003800000 */
[----:B------:R-:W1:Y:S02]  /*5ac0*/  SYNCS.PHASECHK.TRANS64.TRYWAIT P0, [R79+URZ+0xb0], R0 ;  /* 0x0000b0004f0075a7 */ /* 0x000e6400080011ff */
[----:B-1----:R-:W-:Y:S05]  /*5ad0*/  @!P0 BRA `(.L_x_96) ;  /* 0x0000002c007c8947 */ /* 0x002fea0003800000 */
.L_x_95:
[----:B------:R-:W-:Y:S05]  /*5ae0*/  @!P1 BRA `(.L_x_97) ;  /* 0x0000000000409947 */ /* 0x000fea0003800000 */
[----:B------:R-:W4:Y:S01]  /*5af0*/  LDCU.64 UR8, c[0x4][0x70] ;  /* 0x01000e00ff0877ac */ /* 0x000f220008000a00 */
[----:B------:R-:W-:Y:S01]  /*5b00*/  MOV R3, 0x0 ;  /* 0x0000000000037802 */ /* 0x000fe20000000f00 */
[----:B------:R-:W-:Y:S02]  /*5b10*/  HFMA2 R12, -RZ, RZ, 0, 5.9604644775390625e-08 ;  /* 0x00000001ff0c7431 */ /* 0x000fe400000001ff */
[----:B------:R-:W-:Y:S02]  /*5b20*/  IMAD.MOV.U32 R8, RZ, RZ, 0x192 ;  /* 0x00000192ff087424 */ /* 0x000fe400078e00ff */
[----:B------:R-:W-:Y:S01]  /*5b30*/  IMAD.MOV.U32 R13, RZ, RZ, RZ ;  /* 0x000000ffff0d7224 */ /* 0x000fe200078e00ff */
[----:B------:R-:W5:Y:S01]  /*5b40*/  LDCU.64 UR6, c[0x4][0x78] ;  /* 0x01000f00ff0677ac */ /* 0x000f620008000a00 */
[----:B------:R-:W1:Y:S01]  /*5b50*/  LDC.64 R2, c[0x4][R3] ;  /* 0x0100000003027b82 */ /* 0x000e620000000a00 */
[----:B------:R-:W2:Y:S01]  /*5b60*/  LDCU.64 UR4, c[0x4][0x10] ;  /* 0x01000200ff0477ac */ /* 0x000ea20008000a00 */
[----:B----4-:R-:W-:Y:S01]  /*5b70*/  MOV R5, UR9 ;  /* 0x0000000900057c02 */ /* 0x010fe20008000f00 */
[----:B------:R-:W-:Y:S01]  /*5b80*/  IMAD.U32 R4, RZ, RZ, UR8 ;  /* 0x00000008ff047e24 */ /* 0x000fe2000f8e00ff */
[----:B-----5:R-:W-:Y:S01]  /*5b90*/  MOV R7, UR7 ;  /* 0x0000000700077c02 */ /* 0x020fe20008000f00 */
[----:B------:R-:W-:Y:S01]  /*5ba0*/  IMAD.U32 R6, RZ, RZ, UR6 ;  /* 0x00000006ff067e24 */ /* 0x000fe2000f8e00ff */
[----:B--2---:R-:W-:Y:S01]  /*5bb0*/  MOV R11, UR5 ;  /* 0x00000005000b7c02 */ /* 0x004fe20008000f00 */
[----:B------:R-:W-:Y:S02]  /*5bc0*/  IMAD.U32 R10, RZ, RZ, UR4 ;  /* 0x00000004ff0a7e24 */ /* 0x000fe4000f8e00ff */
[----:B------:R-:W-:Y:S07]  /*5bd0*/  LEPC R20, `(.L_x_97) ;  /* 0x000000001014794e */ /* 0x000fee0000000000 */
[----:B-1-3--:R-:W-:Y:S05]  /*5be0*/  CALL.ABS.NOINC R2 ;  /* 0x0000000002007343 */ /* 0x00afea0003c00000 */
.L_x_97:
[----:B------:R-:W-:Y:S05]  /*5bf0*/  WARPSYNC.ALL ;  /* 0x0000000000007948 */ /* 0x000fea0003800000 */
[----:B------:R-:W-:Y:S01]  /*5c00*/  R2UR UR4, R34 ;  /* 0x00000000220472ca */ /* 0x000fe200000e0000 */
[--C-:B------:R-:W-:Y:S01]  /*5c10*/  HADD2.F32 R20, -RZ, R40.reuse.H0_H0 ;  /* 0x20000028ff147230 */ /* 0x100fe20000004100 */
[----:B------:R-:W-:Y:S01]  /*5c20*/  ISETP.NE.AND P0, PT, R72, RZ, PT ;  /* 0x000000ff4800720c */ /* 0x000fe20003f05270 */
[----:B------:R-:W-:Y:S01]  /*5c30*/  HADD2.F32 R21, -RZ, R40.H1_H1 ;  /* 0x30000028ff157230 */ /* 0x000fe20000004100 */
[----:B------:R-:W-:Y:S01]  /*5c40*/  BSSY.RECONVERGENT B0, `(.L_x_98) ;  /* 0x000004c000007945 */ /* 0x000fe20003800200 */
[----:B------:R-:W-:Y:S02]  /*5c50*/  HADD2.F32 R36, -RZ, R41.H1_H1 ;  /* 0x30000029ff247230 */ /* 0x000fe40000004100 */
[----:B------:R-:W-:Y:S02]  /*5c60*/  HADD2.F32 R37, -RZ, R43.H0_H0 ;  /* 0x2000002bff257230 */ /* 0x000fe40000004100 */
[----:B------:R-:W-:Y:S04]  /*5c70*/  HADD2.F32 R38, -RZ, R51.H1_H1 ;  /* 0x30000033ff267230 */ /* 0x000fe80000004100 */
[----:B------:R-:W1:Y:S02]  /*5c80*/  LDTM.16dp256bit.x4 R4, tmem[UR4] ;  /* 0x00000004000479ee */ /* 0x000e640008120000 */
[C---:B-12---:R-:W-:Y:S01]  /*5c90*/  FMUL R0, R33.reuse, R4 ;  /* 0x0000000421007220 */ /* 0x046fe20000400000 */
[C---:B------:R-:W-:Y:S01]  /*5ca0*/  FMUL R2, R33.reuse, R5 ;  /* 0x0000000521027220 */ /* 0x040fe20000400000 */
[C---:B------:R-:W-:Y:S01]  /*5cb0*/  FMUL R3, R33.reuse, R6 ;  /* 0x0000000621037220 */ /* 0x040fe20000400000 */
[----:B------:R-:W-:Y:S01]  /*5cc0*/  FMUL R7, R33, R7 ;  /* 0x0000000721077220 */ /* 0x000fe20000400000 */
[C---:B------:R-:W-:Y:S01]  /*5cd0*/  FFMA R0, R35.reuse, R20, R0 ;  /* 0x0000001423007223 */ /* 0x040fe20000000000 */
[----:B------:R-:W-:Y:S02]  /*5ce0*/  HADD2.F32 R20, -RZ, R41.H0_H0 ;  /* 0x20000029ff147230 */ /* 0x000fe40000004100 */
[----:B------:R-:W-:Y:S01]  /*5cf0*/  FFMA R2, R35, R21, R2 ;  /* 0x0000001523027223 */ /* 0x000fe20000000002 */
[--C-:B------:R-:W-:Y:S02]  /*5d00*/  HADD2.F32 R21, -RZ, R42.reuse.H0_H0 ;  /* 0x2000002aff157230 */ /* 0x100fe40000004100 */
[C---:B------:R-:W-:Y:S01]  /*5d10*/  FMUL R4, R33.reuse, R8 ;  /* 0x0000000821047220 */ /* 0x040fe20000400000 */
[----:B------:R-:W-:Y:S01]  /*5d20*/  FMUL R5, R33, R9 ;  /* 0x0000000921057220 */ /* 0x000fe20000400000 */
[C---:B------:R-:W-:Y:S01]  /*5d30*/  FFMA R3, R35.reuse, R20, R3 ;  /* 0x0000001423037223 */ /* 0x040fe20000000003 */
[----:B------:R-:W-:Y:S01]  /*5d40*/  HADD2.F32 R20, -RZ, R42.H1_H1 ;  /* 0x3000002aff147230 */ /* 0x000fe20000004100 */
[----:B------:R-:W-:Y:S01]  /*5d50*/  F2FP.F16.F32.PACK_AB R44, R2, R0 ;  /* 0x00000000022c723e */ /* 0x000fe200000000ff */
[C---:B------:R-:W-:Y:S01]  /*5d60*/  FFMA R7, R35.reuse, R36, R7 ;  /* 0x0000002423077223 */ /* 0x040fe20000000007 */
[----:B------:R-:W-:Y:S01]  /*5d70*/  FFMA R4, R35, R21, R4 ;  /* 0x0000001523047223 */ /* 0x000fe20000000004 */
[----:B------:R-:W-:Y:S01]  /*5d80*/  FMUL R6, R33, R10 ;  /* 0x0000000a21067220 */ /* 0x000fe20000400000 */
[----:B------:R-:W-:Y:S02]  /*5d90*/  HADD2.F32 R36, -RZ, R43.H1_H1 ;  /* 0x3000002bff247230 */ /* 0x000fe40000004100 */
[----:B------:R-:W-:Y:S01]  /*5da0*/  FFMA R5, R35, R20, R5 ;  /* 0x0000001423057223 */ /* 0x000fe20000000005 */
[----:B------:R-:W-:Y:S01]  /*5db0*/  FMUL R11, R33, R11 ;  /* 0x0000000b210b7220 */ /* 0x000fe20000400000 */
[----:B------:R-:W-:Y:S01]  /*5dc0*/  FFMA R6, R35, R37, R6 ;  /* 0x0000002523067223 */ /* 0x000fe20000000006 */
[--C-:B------:R-:W-:Y:S02]  /*5dd0*/  HADD2.F32 R20, -RZ, R48.reuse.H0_H0 ;  /* 0x20000030ff147230 */ /* 0x100fe40000004100 */
[----:B------:R-:W-:Y:S01]  /*5de0*/  FMUL R8, R33, R12 ;  /* 0x0000000c21087220 */ /* 0x000fe20000400000 */
[----:B------:R-:W-:Y:S01]  /*5df0*/  FFMA R11, R35, R36, R11 ;  /* 0x00000024230b7223 */ /* 0x000fe2000000000b */
[----:B------:R-:W-:Y:S02]  /*5e00*/  HADD2.F32 R36, -RZ, R48.H1_H1 ;  /* 0x30000030ff247230 */ /* 0x000fe40000004100 */
[C---:B------:R-:W-:Y:S01]  /*5e10*/  FMUL R9, R33.reuse, R13 ;  /* 0x0000000d21097220 */ /* 0x040fe20000400000 */
[--C-:B------:R-:W-:Y:S02]  /*5e20*/  HADD2.F32 R21, -RZ, R49.reuse.H0_H0 ;  /* 0x20000031ff157230 */ /* 0x100fe40000004100 */
[----:B------:R-:W-:Y:S01]  /*5e30*/  FMUL R10, R33, R14 ;  /* 0x0000000e210a7220 */ /* 0x000fe20000400000 */
[C---:B------:R-:W-:Y:S01]  /*5e40*/  FFMA R8, R35.reuse, R20, R8 ;  /* 0x0000001423087223 */ /* 0x040fe20000000008 */
[C---:B------:R-:W-:Y:S01]  /*5e50*/  FFMA R9, R35.reuse, R36, R9 ;  /* 0x0000002423097223 */ /* 0x040fe20000000009 */
[----:B------:R-:W-:Y:S02]  /*5e60*/  HADD2.F32 R20, -RZ, R49.H1_H1 ;  /* 0x30000031ff147230 */ /* 0x000fe40000004100 */
[----:B------:R-:W-:Y:S01]  /*5e70*/  FFMA R10, R35, R21, R10 ;  /* 0x00000015230a7223 */ /* 0x000fe2000000000a */
[C---:B------:R-:W-:Y:S01]  /*5e80*/  FMUL R15, R33.reuse, R15 ;  /* 0x0000000f210f7220 */ /* 0x040fe20000400000 */
[--C-:B------:R-:W-:Y:S02]  /*5e90*/  HADD2.F32 R21, -RZ, R50.reuse.H0_H0 ;  /* 0x20000032ff157230 */ /* 0x100fe40000004100 */
[C---:B------:R-:W-:Y:S01]  /*5ea0*/  FMUL R12, R33.reuse, R16 ;  /* 0x00000010210c7220 */ /* 0x040fe20000400000 */
[----:B------:R-:W-:Y:S02]  /*5eb0*/  HADD2.F32 R36, -RZ, R50.H1_H1 ;  /* 0x30000032ff247230 */ /* 0x000fe40000004100 */
[C---:B------:R-:W-:Y:S01]  /*5ec0*/  FMUL R13, R33.reuse, R17 ;  /* 0x00000011210d7220 */ /* 0x040fe20000400000 */
[----:B------:R-:W-:Y:S02]  /*5ed0*/  HADD2.F32 R37, -RZ, R51.H0_H0 ;  /* 0x20000033ff257230 */ /* 0x000fe40000004100 */
[----:B------:R-:W-:Y:S01]  /*5ee0*/  FMUL R14, R33, R18 ;  /* 0x00000012210e7220 */ /* 0x000fe20000400000 */
[----:B------:R-:W-:Y:S01]  /*5ef0*/  FFMA R15, R35, R20, R15 ;  /* 0x00000014230f7223 */ /* 0x000fe2000000000f */
[----:B------:R-:W-:Y:S01]  /*5f00*/  FMUL R19, R33, R19 ;  /* 0x0000001321137220 */ /* 0x000fe20000400000 */
[C---:B------:R-:W-:Y:S01]  /*5f10*/  FFMA R12, R35.reuse, R21, R12 ;  /* 0x00000015230c7223 */ /* 0x040fe2000000000c */
[C---:B------:R-:W-:Y:S01]  /*5f20*/  FFMA R13, R35.reuse, R36, R13 ;  /* 0x00000024230d7223 */ /* 0x040fe2000000000d */
[C---:B------:R-:W-:Y:S01]  /*5f30*/  FFMA R14, R35.reuse, R37, R14 ;  /* 0x00000025230e7223 */ /* 0x040fe2000000000e */
[----:B------:R-:W-:Y:S01]  /*5f40*/  FFMA R19, R35, R38, R19 ;  /* 0x0000002623137223 */ /* 0x000fe20000000013 */
[----:B------:R-:W-:Y:S02]  /*5f50*/  F2FP.F16.F32.PACK_AB R45, R7, R3 ;  /* 0x00000003072d723e */ /* 0x000fe400000000ff */
[----:B------:R-:W-:Y:S02]  /*5f60*/  F2FP.F16.F32.PACK_AB R46, R5, R4 ;  /* 0x00000004052e723e */ /* 0x000fe400000000ff */
[----:B------:R-:W-:Y:S02]  /*5f70*/  F2FP.F16.F32.PACK_AB R47, R11, R6 ;  /* 0x000000060b2f723e */ /* 0x000fe400000000ff */
[----:B------:R-:W-:Y:S02]  /*5f80*/  F2FP.F16.F32.PACK_AB R84, R9, R8 ;  /* 0x000000080954723e */ /* 0x000fe400000000ff */
[----:B------:R-:W-:Y:S01]  /*5f90*/  F2FP.F16.F32.PACK_AB R85, R15, R10 ;  /* 0x0000000a0f55723e */ /* 0x000fe200000000ff */
[----:B------:R1:W-:Y:S01]  /*5fa0*/  STSM.16.M88.4 [R78+0x200], R44 ;  /* 0x0002002c4e007844 */ /* 0x0003e20000000200 */
[----:B------:R-:W-:Y:S02]  /*5fb0*/  F2FP.F16.F32.PACK_AB R86, R13, R12 ;  /* 0x0000000c0d56723e */ /* 0x000fe400000000ff */
[----:B------:R-:W-:Y:S05]  /*5fc0*/  F2FP.F16.F32.PACK_AB R87, R19, R14 ;  /* 0x0000000e1357723e */ /* 0x000fea00000000ff */
[----:B------:R1:W-:Y:S01]  /*5fd0*/  STSM.16.M88.4 [R77+0x200], R84 ;  /* 0x000200544d007844 */ /* 0x0003e20000000200 */
[----:B------:R-:W-:Y:S01]  /*5fe0*/  @!PT LDS RZ, [RZ] ;  /* 0x00000000fffff984 */ /* 0x000fe20000000800 */
[----:B------:R-:W-:Y:S01]  /*5ff0*/  @!PT LDS RZ, [RZ] ;  /* 0x00000000fffff984 */ /* 0x000fe20000000800 */
[----:B------:R-:W-:Y:S01]  /*6000*/  @!PT LDS RZ, [RZ] ;  /* 0x00000000fffff984 */ /* 0x000fe20000000800 */
[----:B------:R-:W-:Y:S01]  /*6010*/  @!PT LDS RZ, [RZ] ;  /* 0x00000000fffff984 */ /* 0x000fe20000000800 */
[----:B------:R2:W-:Y:S07]  /*6020*/  MEMBAR.ALL.CTA ;  /* 0x0000000000007992 */ /* 0x0005ee0000008000 */
[----:B--2---:R-:W2:Y:S02]  /*6030*/  FENCE.VIEW.ASYNC.S ;  /* 0x00000000000073c6 */ /* 0x004ea40000000000 */
[----:B--2---:R-:W-:Y:S06]  /*6040*/  BAR.SYNC.DEFER_BLOCKING 0x1, 0x80 ;  /* 0x0042000000007b1d */ /* 0x004fec0000010000 */
[----:B------:R-:W-:Y:S05]  /*6050*/  @P0 BRA `(.L_x_99) ;  /* 0x0000000000280947 */ /* 0x000fea0003800000 */
[----:B------:R-:W-:Y:S02]  /*6060*/  UIADD3 UR4, UPT, UPT, UR48, 0x200, URZ ;  /* 0x0000020030047890 */ /* 0x000fe4000fffe0ff */
[----:B------:R-:W-:Y:S01]  /*6070*/  UIADD3 UR6, UP0, UPT, UR52, 0x680, URZ ;  /* 0x0000068034067890 */ /* 0x000fe2000ff1e0ff */
[----:B------:R-:W-:Y:S03]  /*6080*/  UMOV UR43, UR36 ;  /* 0x00000024002b7c82 */ /* 0x000fe60008000000 */
[----:B------:R-:W-:Y:S01]  /*6090*/  MOV R66, UR4 ;  /* 0x0000000400427c02 */ /* 0x000fe20008000f00 */
[----:B------:R-:W-:Y:S03]  /*60a0*/  UIADD3.X UR7, UPT, UPT, URZ, UR53, URZ, UP0, !UPT ;  /* 0x00000035ff077290 */ /* 0x000fe600087fe4ff */
[----:B------:R-:W-:Y:S11]  /*60b0*/  R2UR UR40, R66 ;  /* 0x00000000422872ca */ /* 0x000ff600000e0000 */
[----:B------:R-:W-:Y:S02]  /*60c0*/  @!UPT UIADD3 URZ, UPT, UPT, URZ, URZ, URZ ;  /* 0x000000fffffff290 */ /* 0x000fe4000fffe0ff */
[----:B------:R2:W-:Y:S01]  /*60d0*/  UTMASTG.3D [UR40], [UR6] ;  /* 0x00000028060073b5 */ /* 0x0005e20008010000 */
[----:B------:R0:W-:Y:S01]  /*60e0*/  UTMACMDFLUSH ;  /* 0x00000000000079b7 */ /* 0x0001e20000000000 */
[----:B--2---:R-:W-:Y:S04]  /*60f0*/  DEPBAR.LE SB0, 0x1 ;  /* 0x000080400000791a */ /* 0x004fe80000000000 */
.L_x_99:
[----:B------:R-:W-:Y:S05]  /*6100*/  BSYNC.RECONVERGENT B0 ;  /* 0x0000000000007941 */ /* 0x000fea0003800200 */
.L_x_98:
[----:B------:R-:W-:Y:S01]  /*6110*/  BAR.SYNC.DEFER_BLOCKING 0x1, 0x80 ;  /* 0x0042000000007b1d */ /* 0x000fe20000010000 */
[----:B------:R-:W-:Y:S01]  /*6120*/  ISETP.NE.AND P1, PT, R76, RZ, PT ;  /* 0x000000ff4c00720c */ /* 0x000fe20003f25270 */
[----:B------:R-:W-:Y:S01]  /*6130*/  UISETP.NE.AND UP0, UPT, UR49, URZ, UPT ;  /* 0x000000ff3100728c */ /* 0x000fe2000bf05270 */
[----:B------:R-:W-:Y:S11]  /*6140*/  LEA R3, R39, UR48, 0x3 ;  /* 0x0000003027037c11 */ /* 0x000ff6000f8e18ff */
[----:B------:R-:W-:Y:S01]  /*6150*/  @P1 SHF.L.U32 R2, R70, 0x1f, RZ ;  /* 0x0000001f46021819 */ /* 0x000fe200000006ff */
[----:B------:R-:W-:Y:S06]  /*6160*/  BRA.U !UP0, `(.L_x_100) ;  /* 0x0000000108247547 */ /* 0x000fec000b800000 */
[----:B------:R-:W-:Y:S01]  /*6170*/  IMAD.U32 R5, RZ, RZ, UR51 ;  /* 0x00000033ff057e24 */ /* 0x000fe2000f8e00ff */
[----:B------:R-:W-:Y:S01]  /*6180*/  MOV R0, UR37 ;  /* 0x0000002500007c02 */ /* 0x000fe20008000f00 */
[----:B------:R-:W-:Y:S03]  /*6190*/  UIADD3 UR51, UPT, UPT, UR51, 0x1, URZ ;  /* 0x0000000133337890 */ /* 0x000fe6000fffe0ff */
[----:B------:R-:W-:Y:S01]  /*61a0*/  @P1 LEA R5, R5, UR48, 0x3 ;  /* 0x0000003005051c11 */ /* 0x000fe2000f8e18ff */
[----:B------:R-:W-:Y:S04]  /*61b0*/  UISETP.NE.AND UP0, UPT, UR51, 0x4, UPT ;  /* 0x000000043300788c */ /* 0x000fe8000bf05270 */
[----:B------:R-:W-:Y:S01]  /*61c0*/  @P1 VIADD R5, R5, 0x60 ;  /* 0x0000006005051836 */ /* 0x000fe20000000000 */
[----:B------:R-:W-:Y:S04]  /*61d0*/  USEL UR51, UR51, URZ, UP0 ;  /* 0x000000ff33337287 */ /* 0x000fe80008000000 */
[----:B------:R-:W-:Y:S04]  /*61e0*/  @P1 PRMT R0, R0, 0x654, R5 ;  /* 0x0000065400001816 */ /* 0x000fe80000000005 */
[----:B------:R2:W-:Y:S04]  /*61f0*/  @P1 SYNCS.ARRIVE.TRANS64.RED.A1T0 RZ, [R0+URZ], RZ ;  /* 0x000000ff00ff19a7 */ /* 0x0005e800081004ff */
.L_x_100:
[----:B------:R-:W4:Y:S01]  /*6200*/  @P1 SYNCS.PHASECHK.TRANS64.TRYWAIT P0, [R3+URZ+0x40], R2 ;  /* 0x00004002030015a7 */ /* 0x000f2200080011ff */
[----:B------:R-:W-:Y:S01]  /*6210*/  BSSY B1, `(.L_x_101) ;  /* 0x0000013000017945 */ /* 0x000fe20003800000 */
[----:B----4-:R-:W-:Y:S03]  /*6220*/  @P1 SEL R81, RZ, 0x1, !P0 ;  /* 0x00000001ff511807 */ /* 0x010fe60004000000 */
[----:B------:R-:W-:Y:S05]  /*6230*/  @!P1 BRA `(.L_x_102) ;  /* 0x0000000000409947 */ /* 0x000fea0003800000 */
[----:B------:R-:W-:Y:S01]  /*6240*/  ISETP.NE.AND P1, PT, R82, RZ, PT ;  /* 0x000000ff5200720c */ /* 0x000fe20003f25270 */
[----:B------:R-:W-:Y:S01]  /*6250*/  BSSY B0, `(.L_x_103) ;  /* 0x0000009000007945 */ /* 0x000fe20003800000 */
[----:B------:R-:W-:Y:S11]  /*6260*/  ISETP.NE.AND P0, PT, R81, RZ, PT ;  /* 0x000000ff5100720c */ /* 0x000ff60003f05270 */
[----:B------:R-:W-:Y:S05]  /*6270*/  @P1 IMAD R4, R39, 0x1000, R80 ;  /* 0x0000100027041824 */ /* 0x000fea00078e0250 */
[----:B------:R-:W-:Y:S05]  /*6280*/  @P1 IADD3 R2, PT, PT, R4, UR48, RZ ;  /* 0x0000003004021c10 */ /* 0x000fea000fffe0ff */
[----:B------:R-:W-:Y:S01]  /*6290*/  @P1 IMAD.IADD R2, R71, 0x1, R2 ;  /* 0x0000000147021824 */ /* 0x000fe200078e0202 */
[----:B------:R-:W-:Y:S06]  /*62a0*/  @P0 BRA `(.L_x_104) ;  /* 0x00000000000c0947 */ /* 0x000fec0003800000 */
[----:B--2---:R-:W-:Y:S04]  /*62b0*/  SHF.L.U32 R0, R70, 0x1f, RZ ;  /* 0x0000001f46007819 */ /* 0x004fe800000006ff */
[----:B------:R-:W2:Y:S02]  /*62c0*/  SYNCS.PHASECHK.TRANS64.TRYWAIT P0, [R3+URZ+0x40], R0 ;  /* 0x00004000030075a7 */ /* 0x000ea400080011ff */
[----:B--2---:R-:W-:Y:S05]  /*62d0*/  @!P0 BRA `(.L_x_105) ;  /* 0x0000002400908947 */ /* 0x004fea0003800000 */
.L_x_104:
[----:B------:R-:W-:Y:S05]  /*62e0*/  BSYNC B0 ;  /* 0x0000000000007941 */ /* 0x000fea0003800000 */
.L_x_103:
[----:B------:R-:W-:Y:S02]  /*62f0*/  ISETP.NE.AND P0, PT, R82, RZ, PT ;  /* 0x000000ff5200720c */ /* 0x000fe40003f05270 */
[----:B------:R-:W-:Y:S11]  /*6300*/  IADD3 R39, PT, PT, R39, 0x1, RZ ;  /* 0x0000000127277810 */ /* 0x000ff60007ffe0ff */
[----:B------:R-:W-:Y:S05]  /*6310*/  @P0 WARPSYNC.ALL ;  /* 0x0000000000000948 */ /* 0x000fea0003800000 */
[----:B------:R4:W1:Y:S04]  /*6320*/  @P0 LDSM.16.M88.4 R40, [R4+UR48+0x200] ;  /* 0x000200300428083b */ /* 0x0008680008000200 */
[----:B------:R4:W1:Y:S02]  /*6330*/  @P0 LDSM.16.M88.4 R48, [R2+0x200] ;  /* 0x000200000230083b */ /* 0x0008640000000200 */
.L_x_102:
[----:B------:R-:W-:Y:S05]  /*6340*/  BSYNC B1 ;  /* 0x0000000000017941 */ /* 0x000fea0003800000 */
.L_x_101:
[----:B--2---:R-:W-:Y:S05]  /*6350*/  VIADD R0, R34, 0x20 ;  /* 0x0000002022007836 */ /* 0x004fea0000000000 */
[----:B------:R-:W-:Y:S04]  /*6360*/  SHF.R.U32.HI R0, RZ, 0x15, R0 ;  /* 0x00000015ff007819 */ /* 0x000fe80000011600 */
[----:B------:R-:W-:Y:S11]  /*6370*/  LOP3.LUT P0, RZ, R0, 0x3, R65, 0x48, !PT ;  /* 0x0000000300ff7812 */ /* 0x000ff60007804841 */
[----:B------:R-:W-:Y:S02]  /*6380*/  @!UPT UIADD3 URZ, UPT, UPT, URZ, URZ, URZ ;  /* 0x000000fffffff290 */ /* 0x000fe4000fffe0ff */
[----:B------:R-:W-:Y:S05]  /*6390*/  @!P0 BRA `(.L_x_106) ;  /* 0x0000000000408947 */ /* 0x000fea0003800000 */
[----:B------:R-:W2:Y:S01]  /*63a0*/  LDCU.64 UR8, c[0x4][0x70] ;  /* 0x01000e00ff0877ac */ /* 0x000ea20008000a00 */
[----:B------:R-:W-:Y:S01]  /*63b0*/  MOV R3, 0x0 ;  /* 0x0000000000037802 */ /* 0x000fe20000000f00 */
[----:B------:R-:W-:Y:S02]  /*63c0*/  HFMA2 R12, -RZ, RZ, 0, 5.9604644775390625e-08 ;  /* 0x00000001ff0c7431 */ /* 0x000fe400000001ff */
[----:B------:R-:W-:Y:S02]  /*63d0*/  IMAD.MOV.U32 R8, RZ, RZ, 0x192 ;  /* 0x00000192ff087424 */ /* 0x000fe400078e00ff */
[----:B------:R-:W-:Y:S01]  /*63e0*/  IMAD.MOV.U32 R13, RZ, RZ, RZ ;  /* 0x000000ffff0d7224 */ /* 0x000fe200078e00ff */
[----:B------:R-:W5:Y:S01]  /*63f0*/  LDCU.64 UR6, c[0x4][0x78] ;  /* 0x01000f00ff0677ac */ /* 0x000f620008000a00 */
[----:B----4-:R-:W4:Y:S01]  /*6400*/  LDC.64 R2, c[0x4][R3] ;  /* 0x0100000003027b82 */ /* 0x010f220000000a00 */
[----:B------:R-:W3:Y:S01]  /*6410*/  LDCU.64 UR4, c[0x4][0x10] ;  /* 0x01000200ff0477ac */ /* 0x000ee20008000a00 */
[----:B--2---:R-:W-:Y:S01]  /*6420*/  MOV R5, UR9 ;  /* 0x0000000900057c02 */ /* 0x004fe20008000f00 */
[----:B------:R-:W-:Y:S01]  /*6430*/  IMAD.U32 R4, RZ, RZ, UR8 ;  /* 0x00000008ff047e24 */ /* 0x000fe2000f8e00ff */
[----:B-----5:R-:W-:Y:S01]  /*6440*/  MOV R7, UR7 ;  /* 0x0000000700077c02 */ /* 0x020fe20008000f00 */
[----:B------:R-:W-:Y:S01]  /*6450*/  IMAD.U32 R6, RZ, RZ, UR6 ;  /* 0x00000006ff067e24 */ /* 0x000fe2000f8e00ff */
[----:B---3--:R-:W-:Y:S01]  /*6460*/  MOV R11, UR5 ;  /* 0x00000005000b7c02 */ /* 0x008fe20008000f00 */
[----:B------:R-:W-:Y:S02]  /*6470*/  IMAD.U32 R10, RZ, RZ, UR4 ;  /* 0x00000004ff0a7e24 */ /* 0x000fe4000f8e00ff */
[----:B------:R-:W-:Y:S07]  /*6480*/  LEPC R20, `(.L_x_106) ;  /* 0x000000001014794e */ /* 0x000fee0000000000 */
[----:B-1--4-:R-:W-:Y:S05]  /*6490*/  CALL.ABS.NOINC R2 ;  /* 0x0000000002007343 */ /* 0x012fea0003c00000 */
.L_x_106:
[----:B------:R-:W-:Y:S01]  /*64a0*/  ISETP.NE.AND P6, PT, R76, RZ, PT ;  /* 0x000000ff4c00720c */ /* 0x000fe20003fc5270 */
[----:B------:R-:W-:Y:S05]  /*64b0*/  WARPSYNC.ALL ;  /* 0x0000000000007948 */ /* 0x000fea0003800000 */
[----:B------:R-:W-:Y:S01]  /*64c0*/  R2UR UR4, R34 ;  /* 0x00000000220472ca */ /* 0x000fe200000e0000 */
[--C-:B-1----:R-:W-:Y:S01]  /*64d0*/  HADD2.F32 R20, -RZ, R40.reuse.H0_H0 ;  /* 0x20000028ff147230 */ /* 0x102fe20000004100 */
[----:B------:R-:W-:Y:S01]  /*64e0*/  ISETP.NE.AND P0, PT, R72, RZ, PT ;  /* 0x000000ff4800720c */ /* 0x000fe20003f05270 */
[----:B------:R-:W-:Y:S01]  /*64f0*/  HADD2.F32 R21, -RZ, R40.H1_H1 ;  /* 0x30000028ff157230 */ /* 0x000fe20000004100 */
[----:B------:R-:W-:Y:S01]  /*6500*/  MOV R38, UR51 ;  /* 0x0000003300267c02 */ /* 0x000fe20008000f00 */
[--C-:B------:R-:W-:Y:S01]  /*6510*/  HADD2.F32 R36, -RZ, R41.reuse.H1_H1 ;  /* 0x30000029ff247230 */ /* 0x100fe20000004100 */
[----:B------:R-:W-:Y:S01]  /*6520*/  MOV R83, UR37 ;  /* 0x0000002500537c02 */ /* 0x000fe20008000f00 */
[----:B------:R-:W-:Y:S01]  /*6530*/  HADD2.F32 R37, -RZ, R48.H0_H0 ;  /* 0x20000030ff257230 */ /* 0x000fe20000004100 */
[----:B------:R-:W-:Y:S01]  /*6540*/  @P6 LEA R38, R38, UR48, 0x3 ;  /* 0x0000003026266c11 */ /* 0x000fe2000f8e18ff */
[----:B------:R-:W-:Y:S01]  /*6550*/  BSSY.RECONVERGENT B0, `(.L_x_107) ;  /* 0x000004d000007945 */ /* 0x000fe20003800200 */
[----:B------:R-:W-:Y:S02]  /*6560*/  @P6 SHF.L.U32 R88, R70, 0x1f, RZ ;  /* 0x0000001f46586819 */ /* 0x000fe400000006ff */
[----:B------:R-:W-:Y:S01]  /*6570*/  @P6 IADD3 R38, PT, PT, R38, 0x60, RZ ;  /* 0x0000006026266810 */ /* 0x000fe20007ffe0ff */
[----:B----4-:R-:W1:Y:S03]  /*6580*/  LDTM.16dp256bit.x4 R4, tmem[UR4+0x20] ;  /* 0x00002004000479ee */ /* 0x010e660008120000 */
[----:B------:R-:W-:Y:S02]  /*6590*/  @P6 PRMT R38, R83, 0x654, R38 ;  /* 0x0000065453266816 */ /* 0x000fe40000000026 */
[----:B------:R-:W-:Y:S01]  /*65a0*/  LEA R83, R39, UR48, 0x3 ;  /* 0x0000003027537c11 */ /* 0x000fe2000f8e18ff */
[C---:B-1----:R-:W-:Y:S01]  /*65b0*/  FMUL R0, R33.reuse, R4 ;  /* 0x0000000421007220 */ /* 0x042fe20000400000 */
[C---:B------:R-:W-:Y:S01]  /*65c0*/  FMUL R2, R33.reuse, R5 ;  /* 0x0000000521027220 */ /* 0x040fe20000400000 */
[C---:B------:R-:W-:Y:S01]  /*65d0*/  FMUL R3, R33.reuse, R6 ;  /* 0x0000000621037220 */ /* 0x040fe20000400000 */
[----:B------:R-:W-:Y:S01]  /*65e0*/  FMUL R7, R33, R7 ;  /* 0x0000000721077220 */ /* 0x000fe20000400000 */
[C---:B------:R-:W-:Y:S01]  /*65f0*/  FFMA R0, R35.reuse, R20, R0 ;  /* 0x0000001423007223 */ /* 0x040fe20000000000 */
[----:B------:R-:W-:Y:S02]  /*6600*/  HADD2.F32 R20, -RZ, R41.H0_H0 ;  /* 0x20000029ff147230 */ /* 0x000fe40000004100 */
[----:B------:R-:W-:Y:S01]  /*6610*/  FFMA R2, R35, R21, R2 ;  /* 0x0000001523027223 */ /* 0x000fe20000000002 */
[C---:B------:R-:W-:Y:S01]  /*6620*/  FMUL R4, R33.reuse, R8 ;  /* 0x0000000821047220 */ /* 0x040fe20000400000 */
[----:B------:R-:W-:Y:S01]  /*6630*/  FMUL R5, R33, R9 ;  /* 0x0000000921057220 */ /* 0x000fe20000400000 */
[--C-:B------:R-:W-:Y:S02]  /*6640*/  HADD2.F32 R21, -RZ, R43.reuse.H0_H0 ;  /* 0x2000002bff157230 */ /* 0x100fe40000004100 */
[C---:B------:R-:W-:Y:S01]  /*6650*/  FFMA R3, R35.reuse, R20, R3 ;  /* 0x0000001423037223 */ /* 0x040fe20000000003 */
[--C-:B------:R-:W-:Y:S01]  /*6660*/  HADD2.F32 R20, -RZ, R42.reuse.H0_H0 ;  /* 0x2000002aff147230 */ /* 0x100fe20000004100 */
[----:B------:R-:W-:Y:S01]  /*6670*/  F2FP.F16.F32.PACK_AB R44, R2, R0 ;  /* 0x00000000022c723e */ /* 0x000fe200000000ff */
[----:B------:R-:W-:Y:S01]  /*6680*/  FFMA R7, R35, R36, R7 ;  /* 0x0000002423077223 */ /* 0x000fe20000000007 */
[----:B------:R-:W-:Y:S01]  /*6690*/  FMUL R6, R33, R10 ;  /* 0x0000000a21067220 */ /* 0x000fe20000400000 */
[----:B------:R-:W-:Y:S02]  /*66a0*/  HADD2.F32 R36, -RZ, R43.H1_H1 ;  /* 0x3000002bff247230 */ /* 0x000fe40000004100 */
[----:B------:R-:W-:Y:S01]  /*66b0*/  FFMA R4, R35, R20, R4 ;  /* 0x0000001423047223 */ /* 0x000fe20000000004 */
[----:B------:R-:W-:Y:S01]  /*66c0*/  HADD2.F32 R20, -RZ, R42.H1_H1 ;  /* 0x3000002aff147230 */ /* 0x000fe20000004100 */
[----:B------:R-:W-:Y:S01]  /*66d0*/  F2FP.F16.F32.PACK_AB R45, R7, R3 ;  /* 0x00000003072d723e */ /* 0x000fe200000000ff */
[C---:B------:R-:W-:Y:S01]  /*66e0*/  FMUL R11, R33.reuse, R11 ;  /* 0x0000000b210b7220 */ /* 0x040fe20000400000 */
[C---:B------:R-:W-:Y:S01]  /*66f0*/  FMUL R8, R33.reuse, R12 ;  /* 0x0000000c21087220 */ /* 0x040fe20000400000 */
[----:B------:R-:W-:Y:S01]  /*6700*/  FMUL R9, R33, R13 ;  /* 0x0000000d21097220 */ /* 0x000fe20000400000 */
[C---:B------:R-:W-:Y:S01]  /*6710*/  FFMA R5, R35.reuse, R20, R5 ;  /* 0x0000001423057223 */ /* 0x040fe20000000005 */
[----:B------:R-:W-:Y:S02]  /*6720*/  HADD2.F32 R20, -RZ, R48.H1_H1 ;  /* 0x30000030ff147230 */ /* 0x000fe40000004100 */
[C---:B------:R-:W-:Y:S01]  /*6730*/  FFMA R6, R35.reuse, R21, R6 ;  /* 0x0000001523067223 */ /* 0x040fe20000000006 */
[C---:B------:R-:W-:Y:S01]  /*6740*/  FFMA R11, R35.reuse, R36, R11 ;  /* 0x00000024230b7223 */ /* 0x040fe2000000000b */
[C---:B------:R-:W-:Y:S01]  /*6750*/  FFMA R8, R35.reuse, R37, R8 ;  /* 0x0000002523087223 */ /* 0x040fe20000000008 */
[--C-:B------:R-:W-:Y:S02]  /*6760*/  HADD2.F32 R21, -RZ, R49.reuse.H0_H0 ;  /* 0x20000031ff157230 */ /* 0x100fe40000004100 */
[----:B------:R-:W-:Y:S01]  /*6770*/  FFMA R9, R35, R20, R9 ;  /* 0x0000001423097223 */ /* 0x000fe20000000009 */
[C---:B------:R-:W-:Y:S01]  /*6780*/  FMUL R10, R33.reuse, R14 ;  /* 0x0000000e210a7220 */ /* 0x040fe20000400000 */
[----:B------:R-:W-:Y:S02]  /*6790*/  HADD2.F32 R20, -RZ, R49.H1_H1 ;  /* 0x30000031ff147230 */ /* 0x000fe40000004100 */
[C---:B------:R-:W-:Y:S01]  /*67a0*/  FMUL R15, R33.reuse, R15 ;  /* 0x0000000f210f7220 */ /* 0x040fe20000400000 */
[----:B------:R-:W-:Y:S01]  /*67b0*/  FMUL R12, R33, R16 ;  /* 0x00000010210c7220 */ /* 0x000fe20000400000 */
[C---:B------:R-:W-:Y:S01]  /*67c0*/  FFMA R10, R35.reuse, R21, R10 ;  /* 0x00000015230a7223 */ /* 0x040fe2000000000a */
[--C-:B------:R-:W-:Y:S02]  /*67d0*/  HADD2.F32 R21, -RZ, R50.reuse.H0_H0 ;  /* 0x20000032ff157230 */ /* 0x100fe40000004100 */
[----:B------:R-:W-:Y:S01]  /*67e0*/  FFMA R15, R35, R20, R15 ;  /* 0x00000014230f7223 */ /* 0x000fe2000000000f */
[----:B------:R-:W-:Y:S02]  /*67f0*/  HADD2.F32 R20, -RZ, R50.H1_H1 ;  /* 0x30000032ff147230 */ /* 0x000fe40000004100 */
[C---:B------:R-:W-:Y:S01]  /*6800*/  FMUL R13, R33.reuse, R17 ;  /* 0x00000011210d7220 */ /* 0x040fe20000400000 */
[--C-:B------:R-:W-:Y:S02]  /*6810*/  HADD2.F32 R37, -RZ, R51.reuse.H0_H0 ;  /* 0x20000033ff257230 */ /* 0x100fe40000004100 */
[C---:B------:R-:W-:Y:S01]  /*6820*/  FMUL R14, R33.reuse, R18 ;  /* 0x00000012210e7220 */ /* 0x040fe20000400000 */
[----:B------:R-:W-:Y:S02]  /*6830*/  HADD2.F32 R36, -RZ, R51.H1_H1 ;  /* 0x30000033ff247230 */ /* 0x000fe40000004100 */
        /* <DEDUP_REMOVED lines=21> */
[----:B------:R-:W-:Y:S02]  /*6990*/  UIADD3 UR8, UP0, UPT, UR52, 0x680, URZ ;  /* 0x0000068034087890 */ /* 0x000fe4000ff1e0ff */
[----:B------:R-:W-:Y:S02]  /*69a0*/  UIADD3 UR5, UPT, UPT, UR41, 0x20, URZ ;  /* 0x0000002029057890 */ /* 0x000fe4000fffe0ff */
[----:B------:R-:W-:Y:S02]  /*69b0*/  UIADD3 UR4, UPT, UPT, UR48, 0x1200, URZ ;  /* 0x0000120030047890 */ /* 0x000fe4000fffe0ff */
[----:B------:R-:W-:Y:S01]  /*69c0*/  UIADD3.X UR9, UPT, UPT, URZ, UR53, URZ, UP0, !UPT ;  /* 0x00000035ff097290 */ /* 0x000fe200087fe4ff */
[----:B------:R-:W-:Y:S01]  /*69d0*/  UMOV UR6, UR42 ;  /* 0x0000002a00067c82 */ /* 0x000fe20008000000 */
[----:B------:R-:W-:Y:S07]  /*69e0*/  UMOV UR7, UR36 ;  /* 0x0000002400077c82 */ /* 0x000fee0008000000 */
[----:B------:R2:W-:Y:S01]  /*69f0*/  UTMASTG.3D [UR4], [UR8] ;  /* 0x00000004080073b5 */ /* 0x0005e20008010000 */
[----:B------:R0:W-:Y:S01]  /*6a00*/  UTMACMDFLUSH ;  /* 0x00000000000079b7 */ /* 0x0001e20000000000 */
[----:B--2---:R-:W-:Y:S04]  /*6a10*/  DEPBAR.LE SB0, 0x1 ;  /* 0x000080400000791a */ /* 0x004fe80000000000 */
.L_x_108:
[----:B------:R-:W-:Y:S05]  /*6a20*/  BSYNC.RECONVERGENT B0 ;  /* 0x0000000000007941 */ /* 0x000fea0003800200 */
.L_x_107:
[----:B------:R-:W-:Y:S01]  /*6a30*/  BAR.SYNC.DEFER_BLOCKING 0x1, 0x80 ;  /* 0x0042000000007b1d */ /* 0x000fe20000010000 */
[----:B------:R-:W-:Y:S04]  /*6a40*/  UIADD3 UR40, UPT, UPT, UR51, 0x1, URZ ;  /* 0x0000000133287890 */ /* 0x000fe8000fffe0ff */
[----:B------:R-:W-:Y:S04]  /*6a50*/  UISETP.NE.AND UP0, UPT, UR40, 0x4, UPT ;  /* 0x000000042800788c */ /* 0x000fe8000bf05270 */
[----:B------:R-:W-:Y:S01]  /*6a60*/  USEL UR40, UR40, URZ, UP0 ;  /* 0x000000ff28287287 */ /* 0x000fe20008000000 */
[----:B------:R2:W-:Y:S01]  /*6a70*/  @P6 SYNCS.ARRIVE.TRANS64.RED.A1T0 RZ, [R38+URZ], RZ ;  /* 0x000000ff26ff69a7 */ /* 0x0005e200081004ff */
[----:B------:R-:W-:Y:S01]  /*6a80*/  BSSY B1, `(.L_x_109) ;  /* 0x0000014000017945 */ /* 0x000fe20003800000 */
[----:B------:R-:W4:Y:S02]  /*6a90*/  @P6 SYNCS.PHASECHK.TRANS64.TRYWAIT P0, [R83+URZ+0x40], R88 ;  /* 0x00004058530065a7 */ /* 0x000f2400080011ff */
[----:B----4-:R-:W-:Y:S01]  /*6aa0*/  @P6 SEL R81, RZ, 0x1, !P0 ;  /* 0x00000001ff516807 */ /* 0x010fe20004000000 */
[----:B--2---:R-:W-:Y:S06]  /*6ab0*/  @!P6 BRA `(.L_x_110) ;  /* 0x000000000040e947 */ /* 0x004fec0003800000 */
[----:B------:R-:W-:Y:S01]  /*6ac0*/  ISETP.NE.AND P1, PT, R82, RZ, PT ;  /* 0x000000ff5200720c */ /* 0x000fe20003f25270 */
[----:B------:R-:W-:Y:S01]  /*6ad0*/  BSSY B0, `(.L_x_111) ;  /* 0x0000009000007945 */ /* 0x000fe20003800000 */
[----:B------:R-:W-:Y:S11]  /*6ae0*/  ISETP.NE.AND P0, PT, R81, RZ, PT ;  /* 0x000000ff5100720c */ /* 0x000ff60003f05270 */
[----:B------:R-:W-:Y:S05]  /*6af0*/  @P1 IMAD R2, R39, 0x1000, R80 ;  /* 0x0000100027021824 */ /* 0x000fea00078e0250 */
[----:B------:R-:W-:Y:S05]  /*6b00*/  @P1 IADD3 R0, PT, PT, R2, UR48, RZ ;  /* 0x0000003002001c10 */ /* 0x000fea000fffe0ff */
[----:B------:R-:W-:Y:S01]  /*6b10*/  @P1 IMAD.IADD R0, R71, 0x1, R0 ;  /* 0x0000000147001824 */ /* 0x000fe200078e0200 */
[----:B------:R-:W-:Y:S06]  /*6b20*/  @P0 BRA `(.L_x_112) ;  /* 0x00000000000c0947 */ /* 0x000fec0003800000 */
[----:B------:R-:W-:Y:S04]  /*6b30*/  SHF.L.U32 R4, R70, 0x1f, RZ ;  /* 0x0000001f46047819 */ /* 0x000fe800000006ff */
[----:B------:R-:W2:Y:S02]  /*6b40*/  SYNCS.PHASECHK.TRANS64.TRYWAIT P0, [R83+URZ+0x40], R4 ;  /* 0x00004004530075a7 */ /* 0x000ea400080011ff */
[----:B--2---:R-:W-:Y:S05]  /*6b50*/  @!P0 BRA `(.L_x_113) ;  /* 0x0000001c00848947 */ /* 0x004fea0003800000 */
.L_x_112:
[----:B------:R-:W-:Y:S05]  /*6b60*/  BSYNC B0 ;  /* 0x0000000000007941 */ /* 0x000fea0003800000 */
.L_x_111:
[----:B------:R-:W-:Y:S02]  /*6b70*/  ISETP.NE.AND P0, PT, R82, RZ, PT ;  /* 0x000000ff5200720c */ /* 0x000fe40003f05270 */
[----:B------:R-:W-:Y:S11]  /*6b80*/  IADD3 R39, PT, PT, R39, 0x1, RZ ;  /* 0x0000000127277810 */ /* 0x000ff60007ffe0ff */
[----:B------:R-:W-:Y:S05]  /*6b90*/  @P0 WARPSYNC.ALL ;  /* 0x0000000000000948 */ /* 0x000fea0003800000 */
[----:B------:R4:W1:Y:S04]  /*6ba0*/  @P0 LDSM.16.M88.4 R40, [R2+UR48+0x200] ;  /* 0x000200300228083b */ /* 0x0008680008000200 */
[----:B------:R4:W1:Y:S02]  /*6bb0*/  @P0 LDSM.16.M88.4 R48, [R0+0x200] ;  /* 0x000200000030083b */ /* 0x0008640000000200 */
.L_x_110:
[----:B------:R-:W-:Y:S05]  /*6bc0*/  BSYNC B1 ;  /* 0x0000000000017941 */ /* 0x000fea0003800000 */
.L_x_109:
[----:B----4-:R-:W-:Y:S05]  /*6bd0*/  VIADD R0, R34, 0x40 ;  /* 0x0000004022007836 */ /* 0x010fea0000000000 */
[----:B------:R-:W-:Y:S04]  /*6be0*/  SHF.R.U32.HI R0, RZ, 0x15, R0 ;  /* 0x00000015ff007819 */ /* 0x000fe80000011600 */
[----:B------:R-:W-:Y:S11]  /*6bf0*/  LOP3.LUT P0, RZ, R0, 0x3, R65, 0x48, !PT ;  /* 0x0000000300ff7812 */ /* 0x000ff60007804841 */
[----:B------:R-:W-:Y:S02]  /*6c00*/  @!UPT UIADD3 URZ, UPT, UPT, URZ, URZ, URZ ;  /* 0x000000fffffff290 */ /* 0x000fe4000fffe0ff */
        /* <DEDUP_REMOVED lines=8> */
[----:B------:R-:W3:Y:S01]  /*6c90*/  LDCU.64 UR4, c[0x4][0x10] ;  /* 0x01000200ff0477ac */ /* 0x000ee20008000a00 */
[----:B----4-:R-:W-:Y:S01]  /*6ca0*/  MOV R5, UR9 ;  /* 0x0000000900057c02 */ /* 0x010fe20008000f00 */
[----:B--2---:R-:W-:Y:S01]  /*6cb0*/  IMAD.U32 R4, RZ, RZ, UR8 ;  /* 0x00000008ff047e24 */ /* 0x004fe2000f8e00ff */
[----:B-----5:R-:W-:Y:S01]  /*6cc0*/  MOV R7, UR7 ;  /* 0x0000000700077c02 */ /* 0x020fe20008000f00 */
[----:B------:R-:W-:Y:S01]  /*6cd0*/  IMAD.U32 R6, RZ, RZ, UR6 ;  /* 0x00000006ff067e24 */ /* 0x000fe2000f8e00ff */
[----:B---3--:R-:W-:Y:S01]  /*6ce0*/  MOV R11, UR5 ;  /* 0x00000005000b7c02 */ /* 0x008fe20008000f00 */
[----:B------:R-:W-:Y:S02]  /*6cf0*/  IMAD.U32 R10, RZ, RZ, UR4 ;  /* 0x00000004ff0a7e24 */ /* 0x000fe4000f8e00ff */
[----:B------:R-:W-:Y:S07]  /*6d00*/  LEPC R20, `(.L_x_114) ;  /* 0x000000001014794e */ /* 0x000fee0000000000 */
[----:B-1----:R-:W-:Y:S05]  /*6d10*/  CALL.ABS.NOINC R2 ;  /* 0x0000000002007343 */ /* 0x002fea0003c00000 */
.L_x_114:
        /* <DEDUP_REMOVED lines=8> */
[----:B--2---:R-:W-:Y:S01]  /*6da0*/  MOV R83, UR37 ;  /* 0x0000002500537c02 */ /* 0x004fe20008000f00 */
[----:B------:R-:W-:Y:S01]  /*6db0*/  HADD2.F32 R37, -RZ, R48.H0_H0 ;  /* 0x20000030ff257230 */ /* 0x000fe20000004100 */
[----:B------:R-:W-:Y:S01]  /*6dc0*/  @P6 LEA R38, R38, UR48, 0x3 ;  /* 0x0000003026266c11 */ /* 0x000fe2000f8e18ff */
[----:B------:R-:W-:Y:S01]  /*6dd0*/  BSSY.RECONVERGENT B0, `(.L_x_115) ;  /* 0x000004d000007945 */ /* 0x000fe20003800200 */
[----:B------:R-:W-:Y:S02]  /*6de0*/  LEA R88, R39, UR48, 0x3 ;  /* 0x0000003027587c11 */ /* 0x000fe4000f8e18ff */
[----:B------:R-:W-:Y:S01]  /*6df0*/  @P6 IADD3 R38, PT, PT, R38, 0x60, RZ ;  /* 0x0000006026266810 */ /* 0x000fe20007ffe0ff */
[----:B------:R-:W1:Y:S03]  /*6e00*/  LDTM.16dp256bit.x4 R4, tmem[UR4+0x40] ;  /* 0x00004004000479ee */ /* 0x000e660008120000 */
[----:B------:R-:W-:Y:S02]  /*6e10*/  @P6 PRMT R38, R83, 0x654, R38 ;  /* 0x0000065453266816 */ /* 0x000fe40000000026 */
[----:B------:R-:W-:Y:S01]  /*6e20*/  @P6 SHF.L.U32 R83, R70, 0x1f, RZ ;  /* 0x0000001f46536819 */ /* 0x000fe200000006ff */
        /* <DEDUP_REMOVED lines=71> */
.L_x_116:
[----:B------:R-:W-:Y:S05]  /*72a0*/  BSYNC.RECONVERGENT B0 ;  /* 0x0000000000007941 */ /* 0x000fea0003800200 */
.L_x_115:
        /* <DEDUP_REMOVED lines=19> */
.L_x_120:
[----:B------:R-:W-:Y:S05]  /*73e0*/  BSYNC B0 ;  /* 0x0000000000007941 */ /* 0x000fea0003800000 */
.L_x_119:
[----:B------:R-:W-:Y:S11]  /*73f0*/  ISETP.NE.AND P0, PT, R82, RZ, PT ;  /* 0x000000ff5200720c */ /* 0x000ff60003f05270 */
[----:B------:R-:W-:Y:S02]  /*7400*/  @!UPT UIADD3 URZ, UPT, UPT, URZ, URZ, URZ ;  /* 0x000000fffffff290 */ /* 0x000fe4000fffe0ff */
[----:B------:R-:W-:Y:S05]  /*7410*/  @P0 WARPSYNC.ALL ;  /* 0x0000000000000948 */ /* 0x000fea0003800000 */
[----:B------:R4:W1:Y:S04]  /*7420*/  @P0 LDSM.16.M88.4 R40, [R39+UR48+0x200] ;  /* 0x000200302728083b */ /* 0x0008680008000200 */
[----:B------:R4:W1:Y:S02]  /*7430*/  @P0 LDSM.16.M88.4 R48, [R0+0x200] ;  /* 0x000200000030083b */ /* 0x0008640000000200 */
.L_x_118:
[----:B------:R-:W-:Y:S05]  /*7440*/  BSYNC B1 ;  /* 0x0000000000017941 */ /* 0x000fea0003800000 */
.L_x_117:
[----:B----4-:R-:W-:Y:S05]  /*7450*/  VIADD R0, R34, 0x60 ;  /* 0x0000006022007836 */ /* 0x010fea0000000000 */
[----:B------:R-:W-:Y:S04]  /*7460*/  SHF.R.U32.HI R0, RZ, 0x15, R0 ;  /* 0x00000015ff007819 */ /* 0x000fe80000011600 */
[----:B------:R-:W-:Y:S11]  /*7470*/  LOP3.LUT P0, RZ, R0, 0x3, R65, 0x48, !PT ;  /* 0x0000000300ff7812 */ /* 0x000ff60007804841 */
[----:B------:R-:W-:Y:S02]  /*7480*/  @!UPT UIADD3 URZ, UPT, UPT, URZ, URZ, URZ ;  /* 0x000000fffffff290 */ /* 0x000fe4000fffe0ff */
[----:B------:R-:W-:Y:S05]  /*7490*/  @!P0 BRA `(.L_x_122) ;  /* 0x0000000000408947 */ /* 0x000fea0003800000 */
[----:B------:R-:W4:Y:S01]  /*74a0*/  LDCU.64 UR8, c[0x4][0x70] ;  /* 0x01000e00ff0877ac */ /* 0x000f220008000a00 */
[----:B--2---:R-:W-:Y:S01]  /*74b0*/  MOV R3, 0x0 ;  /* 0x0000000000037802 */ /* 0x004fe20000000f00 */
[----:B------:R-:W-:Y:S02]  /*74c0*/  HFMA2 R12, -RZ, RZ, 0, 5.9604644775390625e-08 ;  /* 0x00000001ff0c7431 */ /* 0x000fe400000001ff */
[----:B------:R-:W-:Y:S02]  /*74d0*/  IMAD.MOV.U32 R8, RZ, RZ, 0x192 ;  /* 0x00000192ff087424 */ /* 0x000fe400078e00ff */
[----:B------:R-:W-:Y:S01]  /*74e0*/  IMAD.MOV.U32 R13, RZ, RZ, RZ ;  /* 0x000000ffff0d7224 */ /* 0x000fe200078e00ff */
[----:B------:R-:W2:Y:S01]  /*74f0*/  LDCU.64 UR6, c[0x4][0x78] ;  /* 0x01000f00ff0677ac */ /* 0x000ea20008000a00 */
[----:B------:R-:W1:Y:S01]  /*7500*/  LDC.64 R2, c[0x4][R3] ;  /* 0x0100000003027b82 */ /* 0x000e620000000a00 */
[----:B------:R-:W5:Y:S01]  /*7510*/  LDCU.64 UR4, c[0x4][0x10] ;  /* 0x01000200ff0477ac */ /* 0x000f620008000a00 */
[----:B----4-:R-:W-:Y:S01]  /*7520*/  MOV R5, UR9 ;  /* 0x0000000900057c02 */ /* 0x010fe20008000f00 */
[----:B------:R-:W-:Y:S01]  /*7530*/  IMAD.U32 R4, RZ, RZ, UR8 ;  /* 0x00000008ff047e24 */ /* 0x000fe2000f8e00ff */
[----:B--2---:R-:W-:Y:S01]  /*7540*/  MOV R7, UR7 ;  /* 0x0000000700077c02 */ /* 0x004fe20008000f00 */
[----:B------:R-:W-:Y:S01]  /*7550*/  IMAD.U32 R6, RZ, RZ, UR6 ;  /* 0x00000006ff067e24 */ /* 0x000fe2000f8e00ff */
[----:B-----5:R-:W-:Y:S01]  /*7560*/  MOV R11, UR5 ;  /* 0x00000005000b7c02 */ /* 0x020fe20008000f00 */
[----:B------:R-:W-:Y:S02]  /*7570*/  IMAD.U32 R10, RZ, RZ, UR4 ;  /* 0x00000004ff0a7e24 */ /* 0x000fe4000f8e00ff */
[----:B------:R-:W-:Y:S07]  /*7580*/  LEPC R20, `(.L_x_122) ;  /* 0x000000001014794e */ /* 0x000fee0000000000 */
[----:B-1-3--:R-:W-:Y:S05]  /*7590*/  CALL.ABS.NOINC R2 ;  /* 0x0000000002007343 */ /* 0x00afea0003c00000 */
.L_x_122:
[----:B------:R-:W-:Y:S01]  /*75a0*/  ISETP.NE.AND P0, PT, R72, RZ, PT ;  /* 0x000000ff4800720c */ /* 0x000fe20003f05270 */
[----:B------:R-:W-:Y:S05]  /*75b0*/  WARPSYNC.ALL ;  /* 0x0000000000007948 */ /* 0x000fea0003800000 */
[----:B------:R-:W-:Y:S01]  /*75c0*/  R2UR UR4, R34 ;  /* 0x00000000220472ca */ /* 0x000fe200000e0000 */
[--C-:B-1----:R-:W-:Y:S01]  /*75d0*/  HADD2.F32 R20, -RZ, R40.reuse.H0_H0 ;  /* 0x20000028ff147230 */ /* 0x102fe20000004100 */
[----:B------:R-:W-:Y:S01]  /*75e0*/  R2UR UR5, R79 ;  /* 0x000000004f0572ca */ /* 0x000fe200000e0000 */
[----:B------:R-:W-:Y:S01]  /*75f0*/  HADD2.F32 R36, -RZ, R40.H1_H1 ;  /* 0x30000028ff247230 */ /* 0x000fe20000004100 */
[----:B------:R-:W-:Y:S01]  /*7600*/  BSSY.RECONVERGENT B0, `(.L_x_123) ;  /* 0x000004f000007945 */ /* 0x000fe20003800200 */
[--C-:B------:R-:W-:Y:S02]  /*7610*/  HADD2.F32 R21, -RZ, R41.reuse.H0_H0 ;  /* 0x20000029ff157230 */ /* 0x100fe40000004100 */
[----:B------:R-:W-:Y:S02]  /*7620*/  HADD2.F32 R38, -RZ, R41.H1_H1 ;  /* 0x30000029ff267230 */ /* 0x000fe40000004100 */
[--C-:B------:R-:W-:Y:S02]  /*7630*/  HADD2.F32 R37, -RZ, R42.reuse.H0_H0 ;  /* 0x2000002aff257230 */ /* 0x100fe40000004100 */
[----:B------:R-:W-:Y:S02]  /*7640*/  HADD2.F32 R40, -RZ, R42.H1_H1 ;  /* 0x3000002aff287230 */ /* 0x000fe40000004100 */
[----:B------:R-:W1:Y:S01]  /*7650*/  LDTM.16dp256bit.x4 R4, tmem[UR4+0x60] ;  /* 0x00006004000479ee */ /* 0x000e620008120000 */
[----:B------:R-:W-:Y:S01]  /*7660*/  NOP ;  /* 0x0000000000007918 */ /* 0x000fe20000000000 */
[----:B------:R-:W-:Y:S01]  /*7670*/  UIADD3 UR5, UPT, UPT, UR5, 0xd0, URZ ;  /* 0x000000d005057890 */ /* 0x000fe2000fffe0ff */
[--C-:B------:R-:W-:Y:S02]  /*7680*/  HADD2.F32 R39, -RZ, R43.reuse.H0_H0 ;  /* 0x2000002bff277230 */ /* 0x100fe40000004100 */
[----:B------:R-:W-:Y:S01]  /*7690*/  HADD2.F32 R41, -RZ, R43.H1_H1 ;  /* 0x3000002bff297230 */ /* 0x000fe20000004100 */
[----:B------:R-:W-:Y:S01]  /*76a0*/  UPRMT UR5, UR37, 0x654, UR5 ;  /* 0x0000065425057896 */ /* 0x000fe20008000005 */
[--C-:B------:R-:W-:Y:S02]  /*76b0*/  HADD2.F32 R42, -RZ, R48.reuse.H0_H0 ;  /* 0x20000030ff2a7230 */ /* 0x100fe40000004100 */
[----:B------:R-:W-:Y:S02]  /*76c0*/  HADD2.F32 R43, -RZ, R48.H1_H1 ;  /* 0x30000030ff2b7230 */ /* 0x000fe40000004100 */
[--C-:B------:R-:W-:Y:S02]  /*76d0*/  HADD2.F32 R44, -RZ, R49.reuse.H0_H0 ;  /* 0x20000031ff2c7230 */ /* 0x100fe40000004100 */
[----:B------:R-:W-:Y:S02]  /*76e0*/  HADD2.F32 R46, -RZ, R49.H1_H1 ;  /* 0x30000031ff2e7230 */ /* 0x000fe40000004100 */
[----:B-1----:R-:W-:Y:S01]  /*76f0*/  SYNCS.ARRIVE.TRANS64.RED.A1T0 RZ, [UR5], RZ ;  /* 0x000000ffffff79a7 */ /* 0x002fe20008100405 */
[--C-:B------:R-:W-:Y:S02]  /*7700*/  HADD2.F32 R45, -RZ, R50.reuse.H0_H0 ;  /* 0x20000032ff2d7230 */ /* 0x100fe40000004100 */
[----:B------:R-:W-:Y:S02]  /*7710*/  HADD2.F32 R48, -RZ, R50.H1_H1 ;  /* 0x30000032ff307230 */ /* 0x000fe40000004100 */
[--C-:B------:R-:W-:Y:S02]  /*7720*/  HADD2.F32 R47, -RZ, R51.reuse.H0_H0 ;  /* 0x20000033ff2f7230 */ /* 0x100fe40000004100 */
[----:B------:R-:W-:Y:S02]  /*7730*/  HADD2.F32 R50, -RZ, R51.H1_H1 ;  /* 0x30000033ff327230 */ /* 0x000fe40000004100 */
[C---:B------:R-:W-:Y:S01]  /*7740*/  FMUL R4, R33.reuse, R4 ;  /* 0x0000000421047220 */ /* 0x040fe20000400000 */
[C---:B------:R-:W-:Y:S01]  /*7750*/  FMUL R5, R33.reuse, R5 ;  /* 0x0000000521057220 */ /* 0x040fe20000400000 */
[C---:B------:R-:W-:Y:S01]  /*7760*/  FMUL R6, R33.reuse, R6 ;  /* 0x0000000621067220 */ /* 0x040fe20000400000 */
[----:B------:R-:W-:Y:S01]  /*7770*/  FMUL R7, R33, R7 ;  /* 0x0000000721077220 */ /* 0x000fe20000400000 */
[C---:B------:R-:W-:Y:S01]  /*7780*/  FFMA R4, R35.reuse, R20, R4 ;  /* 0x0000001423047223 */ /* 0x040fe20000000004 */
[C---:B------:R-:W-:Y:S01]  /*7790*/  FFMA R5, R35.reuse, R36, R5 ;  /* 0x0000002423057223 */ /* 0x040fe20000000005 */
[C---:B------:R-:W-:Y:S01]  /*77a0*/  FFMA R6, R35.reuse, R21, R6 ;  /* 0x0000001523067223 */ /* 0x040fe20000000006 */
[----:B------:R-:W-:Y:S01]  /*77b0*/  FFMA R7, R35, R38, R7 ;  /* 0x0000002623077223 */ /* 0x000fe20000000007 */
[C---:B------:R-:W-:Y:S01]  /*77c0*/  FMUL R8, R33.reuse, R8 ;  /* 0x0000000821087220 */ /* 0x040fe20000400000 */
[----:B------:R-:W-:Y:S01]  /*77d0*/  FMUL R9, R33, R9 ;  /* 0x0000000921097220 */ /* 0x000fe20000400000 */
[----:B---3--:R-:W-:Y:S01]  /*77e0*/  F2FP.F16.F32.PACK_AB R80, R5, R4 ;  /* 0x000000040550723e */ /* 0x008fe200000000ff */
[----:B------:R-:W-:Y:S01]  /*77f0*/  FMUL R0, R33, R10 ;  /* 0x0000000a21007220 */ /* 0x000fe20000400000 */
[----:B------:R-:W-:Y:S01]  /*7800*/  F2FP.F16.F32.PACK_AB R81, R7, R6 ;  /* 0x000000060751723e */ /* 0x000fe200000000ff */
[C---:B------:R-:W-:Y:S01]  /*7810*/  FFMA R8, R35.reuse, R37, R8 ;  /* 0x0000002523087223 */ /* 0x040fe20000000008 */
[----:B------:R-:W-:Y:S01]  /*7820*/  FFMA R9, R35, R40, R9 ;  /* 0x0000002823097223 */ /* 0x000fe20000000009 */
[C---:B------:R-:W-:Y:S01]  /*7830*/  FMUL R2, R33.reuse, R11 ;  /* 0x0000000b21027220 */ /* 0x040fe20000400000 */
[C---:B--2---:R-:W-:Y:S01]  /*7840*/  FMUL R3, R33.reuse, R12 ;  /* 0x0000000c21037220 */ /* 0x044fe20000400000 */
[----:B------:R-:W-:Y:S01]  /*7850*/  FMUL R10, R33, R13 ;  /* 0x0000000d210a7220 */ /* 0x000fe20000400000 */
[----:B------:R-:W-:Y:S01]  /*7860*/  FFMA R0, R35, R39, R0 ;  /* 0x0000002723007223 */ /* 0x000fe20000000000 */
        /* <DEDUP_REMOVED lines=40> */
.L_x_124:
[----:B------:R-:W-:Y:S05]  /*7af0*/  BSYNC.RECONVERGENT B0 ;  /* 0x0000000000007941 */ /* 0x000fea0003800200 */
.L_x_123:
[----:B------:R-:W-:Y:S01]  /*7b00*/  BAR.SYNC.DEFER_BLOCKING 0x1, 0x80 ;  /* 0x0042000000007b1d */ /* 0x000fe20000010000 */
[----:B------:R-:W-:Y:S01]  /*7b10*/  UISETP.NE.AND UP0, UPT, UR49, -0x4, UPT ;  /* 0xfffffffc3100788c */ /* 0x000fe2000bf05270 */
[----:B------:R-:W-:Y:S08]  /*7b20*/  IADD3 R0, PT, PT, R30, 0x1, RZ ;  /* 0x000000011e007810 */ /* 0x000ff00007ffe0ff */
[----:B------:R-:W-:Y:S05]  /*7b30*/  BRA.U !UP0, `(.L_x_125) ;  /* 0x0000000108287547 */ /* 0x000fea000b800000 */
[----:B------:R-:W-:Y:S01]  /*7b40*/  ISETP.NE.AND P0, PT, R76, RZ, PT ;  /* 0x000000ff4c00720c */ /* 0x000fe20003f05270 */
[----:B------:R-:W-:Y:S01]  /*7b50*/  IMAD.U32 R3, RZ, RZ, UR51 ;  /* 0x00000033ff037e24 */ /* 0x000fe2000f8e00ff */
[----:B------:R-:W-:Y:S01]  /*7b60*/  UIADD3 UR51, UPT, UPT, UR51, 0x1, URZ ;  /* 0x0000000133337890 */ /* 0x000fe2000fffe0ff */
[----:B------:R-:W-:Y:S03]  /*7b70*/  IMAD.U32 R2, RZ, RZ, UR37 ;  /* 0x00000025ff027e24 */ /* 0x000fe6000f8e00ff */
[----:B------:R-:W-:Y:S04]  /*7b80*/  UISETP.NE.AND UP0, UPT, UR51, 0x4, UPT ;  /* 0x000000043300788c */ /* 0x000fe8000bf05270 */
[----:B------:R-:W-:Y:S03]  /*7b90*/  USEL UR51, UR51, URZ, UP0 ;  /* 0x000000ff33337287 */ /* 0x000fe60008000000 */
[----:B------:R-:W-:Y:S05]  /*7ba0*/  @P0 LEA R3, R3, UR48, 0x3 ;  /* 0x0000003003030c11 */ /* 0x000fea000f8e18ff */
[----:B------:R-:W-:Y:S05]  /*7bb0*/  @P0 VIADD R3, R3, 0x60 ;  /* 0x0000006003030836 */ /* 0x000fea0000000000 */
[----:B------:R-:W-:Y:S04]  /*7bc0*/  @P0 PRMT R2, R2, 0x654, R3 ;  /* 0x0000065402020816 */ /* 0x000fe80000000003 */
[----:B------:R2:W-:Y:S03]  /*7bd0*/  @P0 SYNCS.ARRIVE.TRANS64.RED.A1T0 RZ, [R2+URZ], RZ ;  /* 0x000000ff02ff09a7 */ /* 0x0005e600081004ff */
.L_x_125:
[----:B------:R-:W-:Y:S01]  /*7be0*/  ISETP.NE.AND P2, PT, R73, RZ, PT ;  /* 0x000000ff4900720c */ /* 0x000fe20003f45270 */
[----:B------:R-:W-:Y:S01]  /*7bf0*/  UIADD3 UR49, UPT, UPT, UR49, 0x4, URZ ;  /* 0x0000000431317890 */ /* 0x000fe2000fffe0ff */
[----:B------:R-:W-:Y:S01]  /*7c00*/  ISETP.NE.AND P0, PT, R75, 0x2, PT ;  /* 0x000000024b00780c */ /* 0x000fe20003f05270 */
[----:B------:R-:W-:Y:S01]  /*7c10*/  IMAD.IADD R20, R29, 0x1, R58 ;  /* 0x000000011d147824 */ /* 0x000fe200078e023a */
[----:B------:R-:W-:Y:S01]  /*7c20*/  ISETP.NE.AND P1, PT, R0, 0x4, PT ;  /* 0x000000040000780c */ /* 0x000fe20003f25270 */
[----:B------:R-:W-:Y:S01]  /*7c30*/  IMAD.IADD R21, R31, 0x1, R60 ;  /* 0x000000011f157824 */ /* 0x000fe200078e023c */
[----:B------:R-:W-:Y:S02]  /*7c40*/  SEL R3, RZ, 0x1, P0 ;  /* 0x00000001ff037807 */ /* 0x000fe40000000000 */
[----:B--2---:R-:W-:Y:S02]  /*7c50*/  SEL R2, RZ, 0x1, P1 ;  /* 0x00000001ff027807 */ /* 0x004fe40000800000 */
[----:B------:R-:W-:Y:S02]  /*7c60*/  LOP3.LUT R68, R68, R3, RZ, 0x3c, !PT ;  /* 0x0000000344447212 */ /* 0x000fe400078e3cff */
[----:B------:R-:W-:Y:S02]  /*7c70*/  LOP3.LUT R69, R69, R2, RZ, 0x3c, !PT ;  /* 0x0000000245457212 */ /* 0x000fe400078e3cff */
[----:B------:R-:W-:Y:S02]  /*7c80*/  @P2 R2UR UR36, R67 ;  /* 0x00000000432422ca */ /* 0x000fe400000e0000 */
[----:B------:R-:W-:Y:S02]  /*7c90*/  SEL R75, R75, RZ, P0 ;  /* 0x000000ff4b4b7207 */ /* 0x000fe40000000000 */
[----:B------:R-:W-:Y:S01]  /*7ca0*/  SEL R30, R0, RZ, P1 ;  /* 0x000000ff001e7207 */ /* 0x000fe20000800000 */
[----:B------:R-:W-:Y:S10]  /*7cb0*/  @P2 BRA `(.L_x_126) ;  /* 0xffffffd000182947 */ /* 0x000ff4000383ffff */
[----:B------:R-:W-:-:S09]  /*7cc0*/  UISETP.NE.AND UP0, UPT, UR50, URZ, UPT ;  /* 0x000000ff3200728c */ /* 0x000fd2000bf05270 */
[----:B------:R-:W-:Y:S05]  /*7cd0*/  BRA.U !UP0, `(.L_x_127) ;  /* 0x0000000108487547 */ /* 0x000fea000b800000 */
[----:B------:R-:W2:Y:S02]  /*7ce0*/  LDCU.64 UR4, c[0x0][0x890] ;  /* 0x00011200ff0477ac */ /* 0x000ea40008000a00 */
[----:B--2---:R-:W-:-:S04]  /*7cf0*/  UISETP.NE.U32.AND UP0, UPT, UR4, URZ, UPT ;  /* 0x000000ff0400728c */ /* 0x004fc8000bf05070 */
[----:B------:R-:W-:-:S09]  /*7d00*/  UISETP.NE.AND.EX UP0, UPT, UR5, URZ, UPT, UP0 ;  /* 0x000000ff0500728c */ /* 0x000fd2000bf05300 */
[----:B------:R-:W-:Y:S05]  /*7d10*/  BRA.U UP0, `(.L_x_128) ;  /* 0x00000001000c7547 */ /* 0x000fea000b800000 */
[----:B------:R-:W-:-:S13]  /*7d20*/  FSETP.NEU.AND P0, PT, R35, RZ, PT ;  /* 0x000000ff2300720b */ /* 0x000fda0003f0d000 */
[----:B------:R-:W-:Y:S05]  /*7d30*/  @!P0 EXIT ;  /* 0x000000000000894d */ /* 0x000fea0003800000 */
[----:B------:R-:W-:Y:S05]  /*7d40*/  BRA `(.L_x_127) ;  /* 0x00000000002c7947 */ /* 0x000fea0003800000 */
.L_x_128:
[----:B------:R-:W-:Y:S01]  /*7d50*/  ISETP.NE.AND P0, PT, R74, RZ, PT ;  /* 0x000000ff4a00720c */ /* 0x000fe20003f05270 */
[----:B------:R-:W-:-:S12]  /*7d60*/  BSSY.RECONVERGENT B0, `(.L_x_127) ;  /* 0x0000009000007945 */ /* 0x000fd80003800200 */
[----:B------:R-:W-:Y:S05]  /*7d70*/  @P0 BRA `(.L_x_129) ;  /* 0x0000000000140947 */ /* 0x000fea0003800000 */
[----:B------:R-:W2:Y:S02]  /*7d80*/  LDCU.64 UR4, c[0x0][0x888] ;  /* 0x00011100ff0477ac */ /* 0x000ea40008000a00 */
[----:B--2---:R-:W-:-:S04]  /*7d90*/  ISETP.NE.U32.AND P0, PT, RZ, UR4, PT ;  /* 0x00000004ff007c0c */ /* 0x004fc8000bf05070 */
[----:B------:R-:W-:-:S13]  /*7da0*/  ISETP.NE.AND.EX P0, PT, RZ, UR5, PT, P0 ;  /* 0x00000005ff007c0c */ /* 0x000fda000bf05300 */
[----:B------:R-:W-:Y:S05]  /*7db0*/  @!P0 EXIT ;  /* 0x000000000000894d */ /* 0x000fea0003800000 */
[----:B------:R-:W-:Y:S05]  /*7dc0*/  BRA `(.L_x_130) ;  /* 0x0000000000087947 */ /* 0x000fea0003800000 */
.L_x_129:
[----:B------:R-:W-:-:S13]  /*7dd0*/  FSETP.NEU.AND P0, PT, R35, RZ, PT ;  /* 0x000000ff2300720b */ /* 0x000fda0003f0d000 */
[----:B------:R-:W-:Y:S05]  /*7de0*/  @!P0 EXIT ;  /* 0x000000000000894d */ /* 0x000fea0003800000 */
.L_x_130:
[----:B------:R-:W-:Y:S05]  /*7df0*/  BSYNC.RECONVERGENT B0 ;  /* 0x0000000000007941 */ /* 0x000fea0003800200 */
.L_x_127:
[----:B------:R-:W-:Y:S01]  /*7e00*/  ULEA UR4, UR51, UR48, 0x3 ;  /* 0x0000003033047291 */ /* 0x000fe2000f8e18ff */
[----:B------:R-:W-:-:S04]  /*7e10*/  DEPBAR.LE SB0, 0x0 ;  /* 0x000080000000791a */ /* 0x000fc80000000000 */
[----:B------:R-:W-:-:S04]  /*7e20*/  UIADD3 UR4, UPT, UPT, UR4, 0x60, URZ ;  /* 0x0000006004047890 */ /* 0x000fc8000fffe0ff */
[----:B------:R-:W-:-:S09]  /*7e30*/  UPRMT UR4, UR37, 0x654, UR4 ;  /* 0x0000065425047896 */ /* 0x000fd20008000004 */
[----:B------:R-:W-:Y:S01]  /*7e40*/  SYNCS.ARRIVE.TRANS64.RED.A1T0 RZ, [UR4], RZ ;  /* 0x000000ffffff79a7 */ /* 0x000fe20008100404 */
[----:B------:R-:W-:Y:S05]  /*7e50*/  EXIT ;  /* 0x000000000000794d */ /* 0x000fea0003800000 */
.L_x_19:
[----:B--2---:R2:W1:Y:S02]  /*7e60*/  SYNCS.PHASECHK.TRANS64.TRYWAIT P0, [R3+URZ+0x100], R2 ;  /* 0x00010002030075a7 */ /* 0x00446400080011ff */
[----:B-1----:R-:W-:Y:S05]  /*7e70*/  @!P0 NANOSLEEP.SYNCS 0x989680 ;  /* 0x009896800000895d */ /* 0x002fea0003900000 */
[----:B------:R-:W1:Y:S02]  /*7e80*/  @!P0 SYNCS.PHASECHK.TRANS64 P0, [R3+URZ+0x100], R2 ;  /* 0x00010002030085a7 */ /* 0x000e6400080010ff */
[----:B-1----:R-:W-:Y:S05]  /*7e90*/  @!P0 BRA `(.L_x_19) ;  /* 0xfffffffc00f08947 */ /* 0x002fea000383ffff */
[----:B------:R-:W-:Y:S05]  /*7ea0*/  BRA `(.L_x_131) ;  /* 0xffffff9400d07947 */ /* 0x000fea000383ffff */
.L_x_22:
[----:B-1----:R-:W-:-:S07]  /*7eb0*/  MOV R2, UR33 ;  /* 0x0000002100027c02 */ /* 0x002fce0008000f00 */
.L_x_132:
[----:B-1----:R1:W2:Y:S02]  /*7ec0*/  SYNCS.PHASECHK.TRANS64.TRYWAIT P0, [R2+URZ+0x20], R5 ;  /* 0x00002005020075a7 */ /* 0x0022a400080011ff */
[----:B--2---:R-:W-:Y:S05]  /*7ed0*/  @!P0 NANOSLEEP.SYNCS 0x989680 ;  /* 0x009896800000895d */ /* 0x004fea0003900000 */
[----:B------:R-:W2:Y:S02]  /*7ee0*/  @!P0 SYNCS.PHASECHK.TRANS64 P0, [R2+URZ+0x20], R5 ;  /* 0x00002005020085a7 */ /* 0x000ea400080010ff */
[----:B--2---:R-:W-:Y:S05]  /*7ef0*/  @!P0 BRA `(.L_x_132) ;  /* 0xfffffffc00f08947 */ /* 0x004fea000383ffff */
[----:B------:R-:W-:Y:S05]  /*7f00*/  BRA `(.L_x_21) ;  /* 0xffffff9800207947 */ /* 0x000fea000383ffff */
.L_x_28:
[----:B-1----:R-:W-:-:S07]  /*7f10*/  MOV R2, UR17 ;  /* 0x0000001100027c02 */ /* 0x002fce0008000f00 */
.L_x_133:
[----:B-1----:R1:W2:Y:S02]  /*7f20*/  SYNCS.PHASECHK.TRANS64.TRYWAIT P0, [R2+URZ+0x20], R5 ;  /* 0x00002005020075a7 */ /* 0x0022a400080011ff */
[----:B--2---:R-:W-:Y:S05]  /*7f30*/  @!P0 NANOSLEEP.SYNCS 0x989680 ;  /* 0x009896800000895d */ /* 0x004fea0003900000 */
[----:B------:R-:W2:Y:S02]  /*7f40*/  @!P0 SYNCS.PHASECHK.TRANS64 P0, [R2+URZ+0x20], R5 ;  /* 0x00002005020085a7 */ /* 0x000ea400080010ff */
[----:B--2---:R-:W-:Y:S05]  /*7f50*/  @!P0 BRA `(.L_x_133) ;  /* 0xfffffffc00f08947 */ /* 0x004fea000383ffff */
[----:B------:R-:W-:Y:S05]  /*7f60*/  BRA `(.L_x_27) ;  /* 0xffffff9800c87947 */ /* 0x000fea000383ffff */
.L_x_32:
[----:B-1----:R1:W2:Y:S02]  /*7f70*/  SYNCS.PHASECHK.TRANS64.TRYWAIT P0, [R2+URZ+0x90], R3 ;  /* 0x00009003020075a7 */ /* 0x0022a400080011ff */
[----:B--2---:R-:W-:Y:S05]  /*7f80*/  @!P0 NANOSLEEP.SYNCS 0x989680 ;  /* 0x009896800000895d */ /* 0x004fea0003900000 */
[----:B------:R-:W2:Y:S02]  /*7f90*/  @!P0 SYNCS.PHASECHK.TRANS64 P0, [R2+URZ+0x90], R3 ;  /* 0x00009003020085a7 */ /* 0x000ea400080010ff */
[----:B--2---:R-:W-:Y:S05]  /*7fa0*/  @!P0 BRA `(.L_x_32) ;  /* 0xfffffffc00f08947 */ /* 0x004fea000383ffff */
[----:B------:R-:W-:Y:S05]  /*7fb0*/  BRA `(.L_x_134) ;  /* 0xffffff9c00587947 */ /* 0x000fea000383ffff */
.L_x_36:
[----:B----4-:R-:W-:-:S07]  /*7fc0*/  MOV R0, UR5 ;  /* 0x0000000500007c02 */ /* 0x010fce0008000f00 */
.L_x_135:
[----:B-1----:R1:W2:Y:S02]  /*7fd0*/  SYNCS.PHASECHK.TRANS64.TRYWAIT P0, [R0+URZ], R3 ;  /* 0x00000003000075a7 */ /* 0x0022a400080011ff */
[----:B--2---:R-:W-:Y:S05]  /*7fe0*/  @!P0 NANOSLEEP.SYNCS 0x989680 ;  /* 0x009896800000895d */ /* 0x004fea0003900000 */
[----:B------:R-:W2:Y:S02]  /*7ff0*/  @!P0 SYNCS.PHASECHK.TRANS64 P0, [R0+URZ], R3 ;  /* 0x00000003000085a7 */ /* 0x000ea400080010ff */
[----:B--2---:R-:W-:Y:S05]  /*8000*/  @!P0 BRA `(.L_x_135) ;  /* 0xfffffffc00f08947 */ /* 0x004fea000383ffff */
[----:B------:R-:W-:Y:S05]  /*8010*/  BRA `(.L_x_136) ;  /* 0xffffffa000c87947 */ /* 0x000fea000383ffff */
.L_x_37:
[----:B----4-:R-:W-:-:S07]  /*8020*/  MOV R0, UR5 ;  /* 0x0000000500007c02 */ /* 0x010fce0008000f00 */
.L_x_137:
[----:B-1----:R1:W2:Y:S02]  /*8030*/  SYNCS.PHASECHK.TRANS64.TRYWAIT P0, [R0+URZ], R3 ;  /* 0x00000003000075a7 */ /* 0x0022a400080011ff */
[----:B--2---:R-:W-:Y:S05]  /*8040*/  @!P0 NANOSLEEP.SYNCS 0x989680 ;  /* 0x009896800000895d */ /* 0x004fea0003900000 */
[----:B------:R-:W2:Y:S02]  /*8050*/  @!P0 SYNCS.PHASECHK.TRANS64 P0, [R0+URZ], R3 ;  /* 0x00000003000085a7 */ /* 0x000ea400080010ff */
[----:B--2---:R-:W-:Y:S05]  /*8060*/  @!P0 BRA `(.L_x_137) ;  /* 0xfffffffc00f08947 */ /* 0x004fea000383ffff */
[----:B------:R-:W-:Y:S05]  /*8070*/  BRA `(.L_x_138) ;  /* 0xffffffa000d47947 */ /* 0x000fea000383ffff */
.L_x_38:
[----:B----4-:R-:W-:-:S07]  /*8080*/  MOV R0, UR5 ;  /* 0x0000000500007c02 */ /* 0x010fce0008000f00 */
.L_x_139:
[----:B-1----:R1:W2:Y:S02]  /*8090*/  SYNCS.PHASECHK.TRANS64.TRYWAIT P0, [R0+URZ], R3 ;  /* 0x00000003000075a7 */ /* 0x0022a400080011ff */
[----:B--2---:R-:W-:Y:S05]  /*80a0*/  @!P0 NANOSLEEP.SYNCS 0x989680 ;  /* 0x009896800000895d */ /* 0x004fea0003900000 */
[----:B------:R-:W2:Y:S02]  /*80b0*/  @!P0 SYNCS.PHASECHK.TRANS64 P0, [R0+URZ], R3 ;  /* 0x00000003000085a7 */ /* 0x000ea400080010ff */
[----:B--2---:R-:W-:Y:S05]  /*80c0*/  @!P0 BRA `(.L_x_139) ;  /* 0xfffffffc00f08947 */ /* 0x004fea000383ffff */
[----:B------:R-:W-:Y:S05]  /*80d0*/  BRA `(.L_x_140) ;  /* 0xffffffa000e07947 */ /* 0x000fea000383ffff */
.L_x_41:
[----:B-1----:R1:W2:Y:S02]  /*80e0*/  SYNCS.PHASECHK.TRANS64.TRYWAIT P0, [R0+URZ+0xf0], R5 ;  /* 0x0000f005000075a7 */ /* 0x0022a400080011ff */
[----:B--2---:R-:W-:Y:S05]  /*80f0*/  @!P0 NANOSLEEP.SYNCS 0x989680 ;  /* 0x009896800000895d */ /* 0x004fea0003900000 */
[----:B------:R-:W2:Y:S02]  /*8100*/  @!P0 SYNCS.PHASECHK.TRANS64 P0, [R0+URZ+0xf0], R5 ;  /* 0x0000f005000085a7 */ /* 0x000ea400080010ff */
[----:B--2---:R-:W-:Y:S05]  /*8110*/  @!P0 BRA `(.L_x_41) ;  /* 0xfffffffc00f08947 */ /* 0x004fea000383ffff */
[----:B------:R-:W-:Y:S05]  /*8120*/  BRA `(.L_x_141) ;  /* 0xffffffa4003c7947 */ /* 0x000fea000383ffff */
.L_x_42:
[----:B------:R-:W-:-:S07]  /*8130*/  MOV R0, UR5 ;  /* 0x0000000500007c02 */ /* 0x000fce0008000f00 */
.L_x_142:
[----:B-1----:R1:W2:Y:S02]  /*8140*/  SYNCS.PHASECHK.TRANS64.TRYWAIT P0, [R0+URZ+0xa0], R5 ;  /* 0x0000a005000075a7 */ /* 0x0022a400080011ff */
[----:B--2---:R-:W-:Y:S05]  /*8150*/  @!P0 NANOSLEEP.SYNCS 0x989680 ;  /* 0x009896800000895d */ /* 0x004fea0003900000 */
[----:B------:R-:W2:Y:S02]  /*8160*/  @!P0 SYNCS.PHASECHK.TRANS64 P0, [R0+URZ+0xa0], R5 ;  /* 0x0000a005000085a7 */ /* 0x000ea400080010ff */
[----:B--2---:R-:W-:Y:S05]  /*8170*/  @!P0 BRA `(.L_x_142) ;  /* 0xfffffffc00f08947 */ /* 0x004fea000383ffff */
[----:B------:R-:W-:Y:S05]  /*8180*/  BRA `(.L_x_143) ;  /* 0xffffffa4004c7947 */ /* 0x000fea000383ffff */
.L_x_43:
[----:B-1----:R1:W2:Y:S02]  /*8190*/  SYNCS.PHASECHK.TRANS64.TRYWAIT P1, [R0+URZ+0x90], R5 ;  /* 0x00009005000075a7 */ /* 0x0022a400080211ff */
[----:B--2---:R-:W-:Y:S05]  /*81a0*/  @!P1 NANOSLEEP.SYNCS 0x989680 ;  /* 0x009896800000995d */ /* 0x004fea0003900000 */
[----:B------:R-:W2:Y:S02]  /*81b0*/  @!P1 SYNCS.PHASECHK.TRANS64 P1, [R0+URZ+0x90], R5 ;  /* 0x00009005000095a7 */ /* 0x000ea400080210ff */
[----:B--2---:R-:W-:Y:S05]  /*81c0*/  @!P1 BRA `(.L_x_43) ;  /* 0xfffffffc00f09947 */ /* 0x004fea000383ffff */
[----:B------:R-:W-:Y:S05]  /*81d0*/  BRA `(.L_x_144) ;  /* 0xffffffa4007c7947 */ /* 0x000fea000383ffff */
.L_x_46:
[----:B------:R-:W-:-:S07]  /*81e0*/  MOV R0, UR5 ;  /* 0x0000000500007c02 */ /* 0x000fce0008000f00 */
.L_x_145:
[----:B-1----:R1:W2:Y:S02]  /*81f0*/  SYNCS.PHASECHK.TRANS64.TRYWAIT P0, [R0+URZ+0xa0], R3 ;  /* 0x0000a003000075a7 */ /* 0x0022a400080011ff */
[----:B--2---:R-:W-:Y:S05]  /*8200*/  @!P0 NANOSLEEP.SYNCS 0x989680 ;  /* 0x009896800000895d */ /* 0x004fea0003900000 */
[----:B------:R-:W2:Y:S02]  /*8210*/  @!P0 SYNCS.PHASECHK.TRANS64 P0, [R0+URZ+0xa0], R3 ;  /* 0x0000a003000085a7 */ /* 0x000ea400080010ff */
[----:B--2---:R-:W-:Y:S05]  /*8220*/  @!P0 BRA `(.L_x_145) ;  /* 0xfffffffc00f08947 */ /* 0x004fea000383ffff */
[----:B------:R-:W-:Y:S05]  /*8230*/  BRA `(.L_x_45) ;  /* 0xffffffa400d07947 */ /* 0x000fea000383ffff */
.L_x_53:
[----:B-1----:R1:W2:Y:S02]  /*8240*/  SYNCS.PHASECHK.TRANS64.TRYWAIT P1, [R0+URZ+0x90], R5 ;  /* 0x00009005000075a7 */ /* 0x0022a400080211ff */
[----:B--2---:R-:W-:Y:S05]  /*8250*/  @!P1 NANOSLEEP.SYNCS 0x989680 ;  /* 0x009896800000995d */ /* 0x004fea0003900000 */
[----:B------:R-:W2:Y:S02]  /*8260*/  @!P1 SYNCS.PHASECHK.TRANS64 P1, [R0+URZ+0x90], R5 ;  /* 0x00009005000095a7 */ /* 0x000ea400080210ff */
[----:B--2---:R-:W-:Y:S05]  /*8270*/  @!P1 BRA `(.L_x_53) ;  /* 0xfffffffc00f09947 */ /* 0x004fea000383ffff */
[----:B------:R-:W-:Y:S05]  /*8280*/  BRA `(.L_x_146) ;  /* 0xffffffac00407947 */ /* 0x000fea000383ffff */
.L_x_54:
[----:B------:R-:W-:-:S07]  /*8290*/  MOV R3, UR7 ;  /* 0x0000000700037c02 */ /* 0x000fce0008000f00 */
.L_x_147:
[----:B-1----:R1:W2:Y:S02]  /*82a0*/  SYNCS.PHASECHK.TRANS64.TRYWAIT P0, [R3+URZ+0xd0], R0 ;  /* 0x0000d000030075a7 */ /* 0x0022a400080011ff */
[----:B--2---:R-:W-:Y:S05]  /*82b0*/  @!P0 NANOSLEEP.SYNCS 0x989680 ;  /* 0x009896800000895d */ /* 0x004fea0003900000 */
[----:B------:R-:W2:Y:S02]  /*82c0*/  @!P0 SYNCS.PHASECHK.TRANS64 P0, [R3+URZ+0xd0], R0 ;  /* 0x0000d000030085a7 */ /* 0x000ea400080010ff */
[----:B--2---:R-:W-:Y:S05]  /*82d0*/  @!P0 BRA `(.L_x_147) ;  /* 0xfffffffc00f08947 */ /* 0x004fea000383ffff */
[----:B------:R-:W-:Y:S05]  /*82e0*/  BRA `(.L_x_148) ;  /* 0xffffffac00907947 */ /* 0x000fea000383ffff */
.L_x_57:
[----:B------:R-:W-:Y:S07]  /*82f0*/  MOV R0, UR6 ;  /* 0x0000000600007c02 */ /* 0x000fee0008000f00 */
.L_x_149:
[----:B-1----:R1:W2:Y:S02]  /*8300*/  SYNCS.PHASECHK.TRANS64.TRYWAIT P0, [R0+URZ], R3 ;  /* 0x00000003000075a7 */ /* 0x0022a400080011ff */
[----:B--2---:R-:W-:Y:S05]  /*8310*/  @!P0 NANOSLEEP.SYNCS 0x989680 ;  /* 0x009896800000895d */ /* 0x004fea0003900000 */
[----:B------:R-:W2:Y:S02]  /*8320*/  @!P0 SYNCS.PHASECHK.TRANS64 P0, [R0+URZ], R3 ;  /* 0x00000003000085a7 */ /* 0x000ea400080010ff */
[----:B--2---:R-:W-:Y:S05]  /*8330*/  @!P0 BRA `(.L_x_149) ;  /* 0xfffffffc00f08947 */ /* 0x004fea000383ffff */
[----:B------:R-:W-:Y:S05]  /*8340*/  BRA `(.L_x_56) ;  /* 0xffffffac00ac7947 */ /* 0x000fea000383ffff */
.L_x_60:
[----:B------:R-:W-:-:S07]  /*8350*/  MOV R0, UR6 ;  /* 0x0000000600007c02 */ /* 0x000fce0008000f00 */
.L_x_150:
[----:B--2---:R2:W4:Y:S02]  /*8360*/  SYNCS.PHASECHK.TRANS64.TRYWAIT P0, [R0+URZ], R3 ;  /* 0x00000003000075a7 */ /* 0x00452400080011ff */
[----:B----4-:R-:W-:Y:S05]  /*8370*/  @!P0 NANOSLEEP.SYNCS 0x989680 ;  /* 0x009896800000895d */ /* 0x010fea0003900000 */
[----:B------:R-:W4:Y:S02]  /*8380*/  @!P0 SYNCS.PHASECHK.TRANS64 P0, [R0+URZ], R3 ;  /* 0x00000003000085a7 */ /* 0x000f2400080010ff */
[----:B----4-:R-:W-:Y:S05]  /*8390*/  @!P0 BRA `(.L_x_150) ;  /* 0xfffffffc00f08947 */ /* 0x010fea000383ffff */
[----:B------:R-:W-:Y:S05]  /*83a0*/  BRA `(.L_x_151) ;  /* 0xffffffb000887947 */ /* 0x000fea000383ffff */
.L_x_61:
[----:B------:R-:W-:-:S07]  /*83b0*/  MOV R0, UR6 ;  /* 0x0000000600007c02 */ /* 0x000fce0008000f00 */
.L_x_152:
[----:B-1----:R1:W2:Y:S02]  /*83c0*/  SYNCS.PHASECHK.TRANS64.TRYWAIT P0, [R0+URZ], R3 ;  /* 0x00000003000075a7 */ /* 0x0022a400080011ff */
[----:B--2---:R-:W-:Y:S05]  /*83d0*/  @!P0 NANOSLEEP.SYNCS 0x989680 ;  /* 0x009896800000895d */ /* 0x004fea0003900000 */
[----:B------:R-:W2:Y:S02]  /*83e0*/  @!P0 SYNCS.PHASECHK.TRANS64 P0, [R0+URZ], R3 ;  /* 0x00000003000085a7 */ /* 0x000ea400080010ff */
[----:B--2---:R-:W-:Y:S05]  /*83f0*/  @!P0 BRA `(.L_x_152) ;  /* 0xfffffffc00f08947 */ /* 0x004fea000383ffff */
[----:B------:R-:W-:Y:S05]  /*8400*/  BRA `(.L_x_153) ;  /* 0xffffffb000947947 */ /* 0x000fea000383ffff */
.L_x_62:
[----:B------:R-:W-:-:S07]  /*8410*/  MOV R0, UR6 ;  /* 0x0000000600007c02 */ /* 0x000fce0008000f00 */
.L_x_154:
[----:B-1----:R1:W2:Y:S02]  /*8420*/  SYNCS.PHASECHK.TRANS64.TRYWAIT P0, [R0+URZ], R3 ;  /* 0x00000003000075a7 */ /* 0x0022a400080011ff */
[----:B--2---:R-:W-:Y:S05]  /*8430*/  @!P0 NANOSLEEP.SYNCS 0x989680 ;  /* 0x009896800000895d */ /* 0x004fea0003900000 */
[----:B------:R-:W2:Y:S02]  /*8440*/  @!P0 SYNCS.PHASECHK.TRANS64 P0, [R0+URZ], R3 ;  /* 0x00000003000085a7 */ /* 0x000ea400080010ff */
[----:B--2---:R-:W-:Y:S05]  /*8450*/  @!P0 BRA `(.L_x_154) ;  /* 0xfffffffc00f08947 */ /* 0x004fea000383ffff */
[----:B------:R-:W-:Y:S05]  /*8460*/  BRA `(.L_x_155) ;  /* 0xffffffb000a07947 */ /* 0x000fea000383ffff */
.L_x_63:
[----:B------:R-:W-:-:S07]  /*8470*/  MOV R0, UR7 ;  /* 0x0000000700007c02 */ /* 0x000fce0008000f00 */
.L_x_156:
[----:B-1----:R1:W2:Y:S02]  /*8480*/  SYNCS.PHASECHK.TRANS64.TRYWAIT P0, [R0+URZ], R3 ;  /* 0x00000003000075a7 */ /* 0x0022a400080011ff */
[----:B--2---:R-:W-:Y:S05]  /*8490*/  @!P0 NANOSLEEP.SYNCS 0x989680 ;  /* 0x009896800000895d */ /* 0x004fea0003900000 */
[----:B------:R-:W2:Y:S02]  /*84a0*/  @!P0 SYNCS.PHASECHK.TRANS64 P0, [R0+URZ], R3 ;  /* 0x00000003000085a7 */ /* 0x000ea400080010ff */
[----:B--2---:R-:W-:Y:S05]  /*84b0*/  @!P0 BRA `(.L_x_156) ;  /* 0xfffffffc00f08947 */ /* 0x004fea000383ffff */
[----:B------:R-:W-:Y:S05]  /*84c0*/  BRA `(.L_x_157) ;  /* 0xffffffb000ac7947 */ /* 0x000fea000383ffff */
.L_x_68:
[----:B--2---:R2:W3:Y:S02]  /*84d0*/  SYNCS.PHASECHK.TRANS64.TRYWAIT P0, [R0+URZ+0x90], R3 ;  /* 0x00009003000075a7 */ /* 0x0044e400080011ff */
[----:B---3--:R-:W-:Y:S05]  /*84e0*/  @!P0 NANOSLEEP.SYNCS 0x989680 ;  /* 0x009896800000895d */ /* 0x008fea0003900000 */
[----:B------:R-:W3:Y:S02]  /*84f0*/  @!P0 SYNCS.PHASECHK.TRANS64 P0, [R0+URZ+0x90], R3 ;  /* 0x00009003000085a7 */ /* 0x000ee400080010ff */
[----:B---3--:R-:W-:Y:S05]  /*8500*/  @!P0 BRA `(.L_x_68) ;  /* 0xfffffffc00f08947 */ /* 0x008fea000383ffff */
[----:B------:R-:W-:Y:S05]  /*8510*/  BRA `(.L_x_158) ;  /* 0xffffffb400b87947 */ /* 0x000fea000383ffff */
.L_x_71:
[----:B------:R-:W-:Y:S07]  /*8520*/  MOV R0, UR7 ;  /* 0x0000000700007c02 */ /* 0x000fee0008000f00 */
.L_x_159:
[----:B--2---:R2:W3:Y:S02]  /*8530*/  SYNCS.PHASECHK.TRANS64.TRYWAIT P0, [R0+URZ+0x88], R3 ;  /* 0x00008803000075a7 */ /* 0x0044e400080011ff */
[----:B---3--:R-:W-:Y:S05]  /*8540*/  @!P0 NANOSLEEP.SYNCS 0x989680 ;  /* 0x009896800000895d */ /* 0x008fea0003900000 */
[----:B------:R-:W3:Y:S02]  /*8550*/  @!P0 SYNCS.PHASECHK.TRANS64 P0, [R0+URZ+0x88], R3 ;  /* 0x00008803000085a7 */ /* 0x000ee400080010ff */
[----:B---3--:R-:W-:Y:S05]  /*8560*/  @!P0 BRA `(.L_x_159) ;  /* 0xfffffffc00f08947 */ /* 0x008fea000383ffff */
[----:B------:R-:W-:Y:S05]  /*8570*/  BRA `(.L_x_70) ;  /* 0xffffffb800987947 */ /* 0x000fea000383ffff */
.L_x_74:
[----:B------:R-:W-:Y:S07]  /*8580*/  MOV R3, UR7 ;  /* 0x0000000700037c02 */ /* 0x000fee0008000f00 */
.L_x_160:
[----:B-1----:R1:W2:Y:S02]  /*8590*/  SYNCS.PHASECHK.TRANS64.TRYWAIT P0, [R3+URZ+0x60], R12 ;  /* 0x0000600c030075a7 */ /* 0x0022a400080011ff */
[----:B--2---:R-:W-:Y:S05]  /*85a0*/  @!P0 NANOSLEEP.SYNCS 0x989680 ;  /* 0x009896800000895d */ /* 0x004fea0003900000 */
[----:B------:R-:W2:Y:S02]  /*85b0*/  @!P0 SYNCS.PHASECHK.TRANS64 P0, [R3+URZ+0x60], R12 ;  /* 0x0000600c030085a7 */ /* 0x000ea400080010ff */
[----:B--2---:R-:W-:Y:S05]  /*85c0*/  @!P0 BRA `(.L_x_160) ;  /* 0xfffffffc00f08947 */ /* 0x004fea000383ffff */
[----:B------:R-:W-:Y:S05]  /*85d0*/  BRA `(.L_x_161) ;  /* 0xffffffbc00107947 */ /* 0x000fea000383ffff */
.L_x_75:
[----:B-1----:R-:W-:Y:S07]  /*85e0*/  MOV R3, UR7 ;  /* 0x0000000700037c02 */ /* 0x002fee0008000f00 */
.L_x_162:
[----:B-1----:R1:W2:Y:S02]  /*85f0*/  SYNCS.PHASECHK.TRANS64.TRYWAIT P0, [R3+URZ+0x68], R12 ;  /* 0x0000680c030075a7 */ /* 0x0022a400080011ff */
[----:B--2---:R-:W-:Y:S05]  /*8600*/  @!P0 NANOSLEEP.SYNCS 0x989680 ;  /* 0x009896800000895d */ /* 0x004fea0003900000 */
[----:B------:R-:W2:Y:S02]  /*8610*/  @!P0 SYNCS.PHASECHK.TRANS64 P0, [R3+URZ+0x68], R12 ;  /* 0x0000680c030085a7 */ /* 0x000ea400080010ff */
[----:B--2---:R-:W-:Y:S05]  /*8620*/  @!P0 BRA `(.L_x_162) ;  /* 0xfffffffc00f08947 */ /* 0x004fea000383ffff */
[----:B------:R-:W-:Y:S05]  /*8630*/  BRA `(.L_x_163) ;  /* 0xffffffbc004c7947 */ /* 0x000fea000383ffff */
.L_x_76:
[----:B-1----:R-:W-:Y:S07]  /*8640*/  MOV R3, UR7 ;  /* 0x0000000700037c02 */ /* 0x002fee0008000f00 */
.L_x_164:
[----:B-1----:R1:W2:Y:S02]  /*8650*/  SYNCS.PHASECHK.TRANS64.TRYWAIT P0, [R3+URZ+0x70], R12 ;  /* 0x0000700c030075a7 */ /* 0x0022a400080011ff */
[----:B--2---:R-:W-:Y:S05]  /*8660*/  @!P0 NANOSLEEP.SYNCS 0x989680 ;  /* 0x009896800000895d */ /* 0x004fea0003900000 */
[----:B------:R-:W2:Y:S02]  /*8670*/  @!P0 SYNCS.PHASECHK.TRANS64 P0, [R3+URZ+0x70], R12 ;  /* 0x0000700c030085a7 */ /* 0x000ea400080010ff */
[----:B--2---:R-:W-:Y:S05]  /*8680*/  @!P0 BRA `(.L_x_164) ;  /* 0xfffffffc00f08947 */ /* 0x004fea000383ffff */
[----:B------:R-:W-:Y:S05]  /*8690*/  BRA `(.L_x_165) ;  /* 0xffffffbc00947947 */ /* 0x000fea000383ffff */
.L_x_77:
[----:B------:R-:W-:Y:S07]  /*86a0*/  MOV R3, UR7 ;  /* 0x0000000700037c02 */ /* 0x000fee0008000f00 */
.L_x_166:
[----:B-1----:R1:W2:Y:S02]  /*86b0*/  SYNCS.PHASECHK.TRANS64.TRYWAIT P0, [R3+URZ+0x78], R12 ;  /* 0x0000780c030075a7 */ /* 0x0022a400080011ff */
[----:B--2---:R-:W-:Y:S05]  /*86c0*/  @!P0 NANOSLEEP.SYNCS 0x989680 ;  /* 0x009896800000895d */ /* 0x004fea0003900000 */
[----:B------:R-:W2:Y:S02]  /*86d0*/  @!P0 SYNCS.PHASECHK.TRANS64 P0, [R3+URZ+0x78], R12 ;  /* 0x0000780c030085a7 */ /* 0x000ea400080010ff */
[----:B--2---:R-:W-:Y:S05]  /*86e0*/  @!P0 BRA `(.L_x_166) ;  /* 0xfffffffc00f08947 */ /* 0x004fea000383ffff */
[----:B------:R-:W-:Y:S05]  /*86f0*/  BRA `(.L_x_167) ;  /* 0xffffffc0001c7947 */ /* 0x000fea000383ffff */
.L_x_79:
[----:B------:R-:W-:-:S07]  /*8700*/  MOV R0, UR7 ;  /* 0x0000000700007c02 */ /* 0x000fce0008000f00 */
.L_x_168:
[----:B-1----:R1:W3:Y:S02]  /*8710*/  SYNCS.PHASECHK.TRANS64.TRYWAIT P0, [R0+URZ+0x60], R3 ;  /* 0x00006003000075a7 */ /* 0x0022e400080011ff */
[----:B---3--:R-:W-:Y:S05]  /*8720*/  @!P0 NANOSLEEP.SYNCS 0x989680 ;  /* 0x009896800000895d */ /* 0x008fea0003900000 */
[----:B------:R-:W3:Y:S02]  /*8730*/  @!P0 SYNCS.PHASECHK.TRANS64 P0, [R0+URZ+0x60], R3 ;  /* 0x00006003000085a7 */ /* 0x000ee400080010ff */
[----:B---3--:R-:W-:Y:S05]  /*8740*/  @!P0 BRA `(.L_x_168) ;  /* 0xfffffffc00f08947 */ /* 0x008fea000383ffff */
[----:B------:R-:W-:Y:S05]  /*8750*/  BRA `(.L_x_169) ;  /* 0xffffffc0008c7947 */ /* 0x000fea000383ffff */
.L_x_80:
[----:B-1----:R-:W-:-:S07]  /*8760*/  MOV R0, UR7 ;  /* 0x0000000700007c02 */ /* 0x002fce0008000f00 */
.L_x_170:
[----:B-1----:R1:W3:Y:S02]  /*8770*/  SYNCS.PHASECHK.TRANS64.TRYWAIT P0, [R0+URZ+0x68], R3 ;  /* 0x00006803000075a7 */ /* 0x0022e400080011ff */
[----:B---3--:R-:W-:Y:S05]  /*8780*/  @!P0 NANOSLEEP.SYNCS 0x989680 ;  /* 0x009896800000895d */ /* 0x008fea0003900000 */
[----:B------:R-:W3:Y:S02]  /*8790*/  @!P0 SYNCS.PHASECHK.TRANS64 P0, [R0+URZ+0x68], R3 ;  /* 0x00006803000085a7 */ /* 0x000ee400080010ff */
[----:B---3--:R-:W-:Y:S05]  /*87a0*/  @!P0 BRA `(.L_x_170) ;  /* 0xfffffffc00f08947 */ /* 0x008fea000383ffff */
[----:B------:R-:W-:Y:S05]  /*87b0*/  BRA `(.L_x_171) ;  /* 0xffffffc0007c7947 */ /* 0x000fea000383ffff */
.L_x_81:
[----:B-1----:R-:W-:-:S07]  /*87c0*/  MOV R0, UR7 ;  /* 0x0000000700007c02 */ /* 0x002fce0008000f00 */
.L_x_172:
[----:B-1----:R1:W3:Y:S02]  /*87d0*/  SYNCS.PHASECHK.TRANS64.TRYWAIT P0, [R0+URZ+0x70], R3 ;  /* 0x00007003000075a7 */ /* 0x0022e400080011ff */
[----:B---3--:R-:W-:Y:S05]  /*87e0*/  @!P0 NANOSLEEP.SYNCS 0x989680 ;  /* 0x009896800000895d */ /* 0x008fea0003900000 */
[----:B------:R-:W3:Y:S02]  /*87f0*/  @!P0 SYNCS.PHASECHK.TRANS64 P0, [R0+URZ+0x70], R3 ;  /* 0x00007003000085a7 */ /* 0x000ee400080010ff */
[----:B---3--:R-:W-:Y:S05]  /*8800*/  @!P0 BRA `(.L_x_172) ;  /* 0xfffffffc00f08947 */ /* 0x008fea000383ffff */
[----:B------:R-:W-:Y:S05]  /*8810*/  BRA `(.L_x_173) ;  /* 0xffffffc0006c7947 */ /* 0x000fea000383ffff */
.L_x_83:
[----:B--2---:R2:W4:Y:S02]  /*8820*/  SYNCS.PHASECHK.TRANS64.TRYWAIT P0, [R0+URZ+0x90], R3 ;  /* 0x00009003000075a7 */ /* 0x00452400080011ff */
[----:B----4-:R-:W-:Y:S05]  /*8830*/  @!P0 NANOSLEEP.SYNCS 0x989680 ;  /* 0x009896800000895d */ /* 0x010fea0003900000 */
[----:B------:R-:W4:Y:S02]  /*8840*/  @!P0 SYNCS.PHASECHK.TRANS64 P0, [R0+URZ+0x90], R3 ;  /* 0x00009003000085a7 */ /* 0x000f2400080010ff */
[----:B----4-:R-:W-:Y:S05]  /*8850*/  @!P0 BRA `(.L_x_83) ;  /* 0xfffffffc00f08947 */ /* 0x010fea000383ffff */
[----:B------:R-:W-:Y:S05]  /*8860*/  BRA `(.L_x_174) ;  /* 0xffffffc400407947 */ /* 0x000fea000383ffff */
.L_x_94:
[----:B-1----:R-:W-:Y:S04]  /*8870*/  MOV R2, UR48 ;  /* 0x0000003000027c02 */ /* 0x002fe80008000f00 */
[----:B------:R1:W3:Y:S03]  /*8880*/  SYNCS.PHASECHK.TRANS64.TRYWAIT P1, [R2+URZ+0x40], R3 ;  /* 0x00004003020075a7 */ /* 0x0002e600080211ff */
[----:B---3--:R-:W-:Y:S05]  /*8890*/  @!P1 NANOSLEEP.SYNCS 0x989680 ;  /* 0x009896800000995d */ /* 0x008fea0003900000 */
[----:B------:R-:W3:Y:S02]  /*88a0*/  @!P1 SYNCS.PHASECHK.TRANS64 P1, [R2+URZ+0x40], R3 ;  /* 0x00004003020095a7 */ /* 0x000ee400080210ff */
[----:B---3--:R-:W-:Y:S05]  /*88b0*/  @!P1 BRA `(.L_x_94) ;  /* 0xfffffffc00ec9947 */ /* 0x008fea000383ffff */
[----:B------:R-:W-:Y:S05]  /*88c0*/  BRA `(.L_x_93) ;  /* 0xffffffd0004c7947 */ /* 0x000fea000383ffff */
.L_x_96:
[----:B-1----:R1:W4:Y:S02]  /*88d0*/  SYNCS.PHASECHK.TRANS64.TRYWAIT P0, [R79+URZ+0xb0], R0 ;  /* 0x0000b0004f0075a7 */ /* 0x00232400080011ff */
[----:B----4-:R-:W-:Y:S05]  /*88e0*/  @!P0 NANOSLEEP.SYNCS 0x989680 ;  /* 0x009896800000895d */ /* 0x010fea0003900000 */
[----:B------:R-:W4:Y:S02]  /*88f0*/  @!P0 SYNCS.PHASECHK.TRANS64 P0, [R79+URZ+0xb0], R0 ;  /* 0x0000b0004f0085a7 */ /* 0x000f2400080010ff */
[----:B----4-:R-:W-:Y:S05]  /*8900*/  @!P0 BRA `(.L_x_96) ;  /* 0xfffffffc00f08947 */ /* 0x010fea000383ffff */
[----:B------:R-:W-:Y:S05]  /*8910*/  BRA `(.L_x_95) ;  /* 0xffffffd000707947 */ /* 0x000fea000383ffff */
.L_x_105:
[----:B--2---:R2:W4:Y:S02]  /*8920*/  SYNCS.PHASECHK.TRANS64.TRYWAIT P0, [R3+URZ+0x40], R0 ;  /* 0x00004000030075a7 */ /* 0x00452400080011ff */
[----:B----4-:R-:W-:Y:S05]  /*8930*/  @!P0 NANOSLEEP.SYNCS 0x989680 ;  /* 0x009896800000895d */ /* 0x010fea0003900000 */
[----:B------:R-:W4:Y:S02]  /*8940*/  @!P0 SYNCS.PHASECHK.TRANS64 P0, [R3+URZ+0x40], R0 ;  /* 0x00004000030085a7 */ /* 0x000f2400080010ff */
[----:B----4-:R-:W-:Y:S05]  /*8950*/  @!P0 BRA `(.L_x_105) ;  /* 0xfffffffc00f08947 */ /* 0x010fea000383ffff */
[----:B------:R-:W-:Y:S05]  /*8960*/  BRA `(.L_x_104) ;  /* 0xffffffd8005c7947 */ /* 0x000fea000383ffff */
.L_x_113:
[----:B--2---:R2:W4:Y:S02]  /*8970*/  SYNCS.PHASECHK.TRANS64.TRYWAIT P0, [R83+URZ+0x40], R4 ;  /* 0x00004004530075a7 */ /* 0x00452400080011ff */
[----:B----4-:R-:W-:Y:S05]  /*8980*/  @!P0 NANOSLEEP.SYNCS 0x989680 ;  /* 0x009896800000895d */ /* 0x010fea0003900000 */
[----:B------:R-:W4:Y:S02]  /*8990*/  @!P0 SYNCS.PHASECHK.TRANS64 P0, [R83+URZ+0x40], R4 ;  /* 0x00004004530085a7 */ /* 0x000f2400080010ff */
[----:B----4-:R-:W-:Y:S05]  /*89a0*/  @!P0 BRA `(.L_x_113) ;  /* 0xfffffffc00f08947 */ /* 0x010fea000383ffff */
[----:B------:R-:W-:Y:S05]  /*89b0*/  BRA `(.L_x_112) ;  /* 0xffffffe000687947 */ /* 0x000fea000383ffff */
.L_x_121:
[----:B--2---:R2:W4:Y:S02]  /*89c0*/  SYNCS.PHASECHK.TRANS64.TRYWAIT P0, [R88+URZ+0x40], R3 ;  /* 0x00004003580075a7 */ /* 0x00452400080011ff */
[----:B----4-:R-:W-:Y:S05]  /*89d0*/  @!P0 NANOSLEEP.SYNCS 0x989680 ;  /* 0x009896800000895d */ /* 0x010fea0003900000 */
[----:B------:R-:W4:Y:S02]  /*89e0*/  @!P0 SYNCS.PHASECHK.TRANS64 P0, [R88+URZ+0x40], R3 ;  /* 0x00004003580085a7 */ /* 0x000f2400080010ff */
[----:B----4-:R-:W-:Y:S05]  /*89f0*/  @!P0 BRA `(.L_x_121) ;  /* 0xfffffffc00f08947 */ /* 0x010fea000383ffff */
[----:B------:R-:W-:Y:S05]  /*8a00*/  BRA `(.L_x_120) ;  /* 0xffffffe800747947 */ /* 0x000fea000383ffff */
        .weak           $__internal_0_$__cuda_sm10x_tcgen05_guardrail_trap_col_being_dealloced_not_returned_by_alloc
        .type           $__internal_0_$__cuda_sm10x_tcgen05_guardrail_trap_col_being_dealloced_not_returned_by_alloc,@function
        .size           $__internal_0_$__cuda_sm10x_tcgen05_guardrail_trap_col_being_dealloced_not_returned_by_alloc,($__internal_1_$__cuda_sm10x_tcgen05_guardrail_trap_phase_invalid_during_alloc - $__internal_0_$__cuda_sm10x_tcgen05_guardrail_trap_col_being_dealloced_not_returned_by_alloc)
$__internal_0_$__cuda_sm10x_tcgen05_guardrail_trap_col_being_dealloced_not_returned_by_alloc:
[----:B------:R-:W-:Y:S05]  /*8a10*/  BPT.TRAP 0x1 ;  /* 0x000000040000795c */ /* 0x000fea0000300000 */
[----:B------:R-:W-:-:S04]  /*8a20*/  HFMA2 R3, -RZ, RZ, 0, 0 ;  /* 0x00000000ff037431 */ /* 0x000fc800000001ff */
[----:B------:R-:W-:Y:S05]  /*8a30*/  RET.REL.NODEC R2 `(_ZN7cutlass13device_kernelINS_4gemm6kernel13GemmUniversalIN4cute5tupleIJiiiiEEENS1_10collective13CollectiveMmaINS1_35MainloopSm100TmaUmmaWarpSpecializedILi4ELi2ELi4ENS5_IJNS4_1CILi1EEESB_SB_EEEEENS5_IJNSA_ILi64EEENSA_ILi128EEESE_EEENS_6half_tENS5_IJlSB_lEEESH_SI_NS4_8TiledMMAINS4_8MMA_AtomIJNS4_20SM100_MMA_F16BF16_SSISH_SH_fLi64ELi128ELNS4_4UMMA5MajorE0ELSN_0ELNSM_7ScaleInE0ELSO_0EEEEEENS4_6LayoutISC_NS5_IJNSA_ILi0EEESS_SS_EEEEENS5_IJNS4_10UnderscoreESV_SV_EEEEENS4_13SM90_TMA_LOADENS4_14ComposedLayoutINS4_7SwizzleILi3ELi4ELi3EEENS4_18smem_ptr_flag_bitsILi16EEENSR_INS5_IJNSA_ILi8EEESE_EEENS5_IJSE_SB_EEEEEEEvNS4_8identityESY_S18_vS19_EENS_8epilogue10collective18CollectiveEpilogueINS1B_23Sm100TmaWarpSpecializedILi4ELi2ELi16ELb1ELb0EEEJSG_NS5_IJNSR_ISE_SB_EENSR_INSA_ILi32EEESB_EEEEESH_SI_SH_SI_NS1B_6fusion15FusionCallbacksIS1F_NS1K_17LinearCombinationISH_fSH_fLNS_15FloatRoundStyleE2EEESG_S1J_JEEENS4_5SM1004TMEM4LOAD26SM100_TMEM_LOAD_16dp256b4xESY_NSZ_INS10_ILi2ELi4ELi3EEES13_NSR_INS5_IJS14_S1H_EEENS5_IJS1H_SB_EEEEEEENS4_17SM75_U32x4_LDSM_NENS4_14SM90_TMA_STOREES1Y_NS4_17SM90_U32x4_STSM_NENS4_39AutoVectorizingCopyWithAssumedAlignmentILi128EEEEEEvvEEEEvNT_6ParamsE) ;  /* 0xffffff7402707950 */ /* 0x000fea0003c3ffff */
        .weak           $__internal_1_$__cuda_sm10x_tcgen05_guardrail_trap_phase_invalid_during_alloc
        .type           $__internal_1_$__cuda_sm10x_tcgen05_guardrail_trap_phase_invalid_during_alloc,@function
        .size           $__internal_1_$__cuda_sm10x_tcgen05_guardrail_trap_phase_invalid_during_alloc,($__internal_2_$__cuda_sm10x_tcgen05_guardrail_trap_unallocated_columns_being_dealloced - $__internal_1_$__cuda_sm10x_tcgen05_guardrail_trap_phase_invalid_during_alloc)
$__internal_1_$__cuda_sm10x_tcgen05_guardrail_trap_phase_invalid_during_alloc:
[----:B------:R-:W-:Y:S05]  /*8a40*/  BPT.TRAP 0x1 ;  /* 0x000000040000795c */ /* 0x000fea0000300000 */
[----:B------:R-:W-:-:S04]  /*8a50*/  MOV R3, 0x0 ;  /* 0x0000000000037802 */ /* 0x000fc80000000f00 */
[----:B------:R-:W-:Y:S05]  /*8a60*/  RET.REL.NODEC R2 `(_ZN7cutlass13device_kernelINS_4gemm6kernel13GemmUniversalIN4cute5tupleIJiiiiEEENS1_10collective13CollectiveMmaINS1_35MainloopSm100TmaUmmaWarpSpecializedILi4ELi2ELi4ENS5_IJNS4_1CILi1EEESB_SB_EEEEENS5_IJNSA_ILi64EEENSA_ILi128EEESE_EEENS_6half_tENS5_IJlSB_lEEESH_SI_NS4_8TiledMMAINS4_8MMA_AtomIJNS4_20SM100_MMA_F16BF16_SSISH_SH_fLi64ELi128ELNS4_4UMMA5MajorE0ELSN_0ELNSM_7ScaleInE0ELSO_0EEEEEENS4_6LayoutISC_NS5_IJNSA_ILi0EEESS_SS_EEEEENS5_IJNS4_10UnderscoreESV_SV_EEEEENS4_13SM90_TMA_LOADENS4_14ComposedLayoutINS4_7SwizzleILi3ELi4ELi3EEENS4_18smem_ptr_flag_bitsILi16EEENSR_INS5_IJNSA_ILi8EEESE_EEENS5_IJSE_SB_EEEEEEEvNS4_8identityESY_S18_vS19_EENS_8epilogue10collective18CollectiveEpilogueINS1B_23Sm100TmaWarpSpecializedILi4ELi2ELi16ELb1ELb0EEEJSG_NS5_IJNSR_ISE_SB_EENSR_INSA_ILi32EEESB_EEEEESH_SI_SH_SI_NS1B_6fusion15FusionCallbacksIS1F_NS1K_17LinearCombinationISH_fSH_fLNS_15FloatRoundStyleE2EEESG_S1J_JEEENS4_5SM1004TMEM4LOAD26SM100_TMEM_LOAD_16dp256b4xESY_NSZ_INS10_ILi2ELi4ELi3EEES13_NSR_INS5_IJS14_S1H_EEENS5_IJS1H_SB_EEEEEEENS4_17SM75_U32x4_LDSM_NENS4_14SM90_TMA_STOREES1Y_NS4_17SM90_U32x4_STSM_NENS4_39AutoVectorizingCopyWithAssumedAlignmentILi128EEEEEEvvEEEEvNT_6ParamsE) ;  /* 0xffffff7402647950 */ /* 0x000fea0003c3ffff */
        .weak           $__internal_2_$__cuda_sm10x_tcgen05_guardrail_trap_unallocated_columns_being_dealloced
        .type           $__internal_2_$__cuda_sm10x_tcgen05_guardrail_trap_unallocated_columns_being_dealloced,@function
        .size           $__internal_2_$__cuda_sm10x_tcgen05_guardrail_trap_unallocated_columns_being_dealloced,(.L_x_176 - $__internal_2_$__cuda_sm10x_tcgen05_guardrail_trap_unallocated_columns_being_dealloced)
$__internal_2_$__cuda_sm10x_tcgen05_guardrail_trap_unallocated_columns_being_dealloced:
[----:B------:R-:W-:Y:S05]  /*8a70*/  BPT.TRAP 0x1 ;  /* 0x000000040000795c */ /* 0x000fea0000300000 */
[----:B------:R-:W-:-:S04]  /*8a80*/  HFMA2 R3, -RZ, RZ, 0, 0 ;  /* 0x00000000ff037431 */ /* 0x000fc800000001ff */
[----:B------:R-:W-:Y:S05]  /*8a90*/  RET.REL.NODEC R2 `(_ZN7cutlass13device_kernelINS_4gemm6kernel13GemmUniversalIN4cute5tupleIJiiiiEEENS1_10collective13CollectiveMmaINS1_35MainloopSm100TmaUmmaWarpSpecializedILi4ELi2ELi4ENS5_IJNS4_1CILi1EEESB_SB_EEEEENS5_IJNSA_ILi64EEENSA_ILi128EEESE_EEENS_6half_tENS5_IJlSB_lEEESH_SI_NS4_8TiledMMAINS4_8MMA_AtomIJNS4_20SM100_MMA_F16BF16_SSISH_SH_fLi64ELi128ELNS4_4UMMA5MajorE0ELSN_0ELNSM_7ScaleInE0ELSO_0EEEEEENS4_6LayoutISC_NS5_IJNSA_ILi0EEESS_SS_EEEEENS5_IJNS4_10UnderscoreESV_SV_EEEEENS4_13SM90_TMA_LOADENS4_14ComposedLayoutINS4_7SwizzleILi3ELi4ELi3EEENS4_18smem_ptr_flag_bitsILi16EEENSR_INS5_IJNSA_ILi8EEESE_EEENS5_IJSE_SB_EEEEEEEvNS4_8identityESY_S18_vS19_EENS_8epilogue10collective18CollectiveEpilogueINS1B_23Sm100TmaWarpSpecializedILi4ELi2ELi16ELb1ELb0EEEJSG_NS5_IJNSR_ISE_SB_EENSR_INSA_ILi32EEESB_EEEEESH_SI_SH_SI_NS1B_6fusion15FusionCallbacksIS1F_NS1K_17LinearCombinationISH_fSH_fLNS_15FloatRoundStyleE2EEESG_S1J_JEEENS4_5SM1004TMEM4LOAD26SM100_TMEM_LOAD_16dp256b4xESY_NSZ_INS10_ILi2ELi4ELi3EEES13_NSR_INS5_IJS14_S1H_EEENS5_IJS1H_SB_EEEEEEENS4_17SM75_U32x4_LDSM_NENS4_14SM90_TMA_STOREES1Y_NS4_17SM90_U32x4_STSM_NENS4_39AutoVectorizingCopyWithAssumedAlignmentILi128EEEEEEvvEEEEvNT_6ParamsE) ;  /* 0xffffff7402587950 */ /* 0x000fea0003c3ffff */
.L_x_175:
[----:B------:R-:W-:-:S00]  /*8aa0*/  BRA `(.L_x_175) ;  /* 0xfffffffc00fc7947 */ /* 0x000fc0000383ffff */
[----:B------:R-:W-:-:S00]  /*8ab0*/  NOP ;  /* 0x0000000000007918 */ /* 0x000fc00000000000 */
        /* <DEDUP_REMOVED lines=12> */
.L_x_176:


//--------------------- .nv.global.init           --------------------------
	.section	.nv.global.init,"aw",@progbits
.nv.global.init:
	.type		$str$27,@object
	.size		$str$27,($str$28 - $str$27)
$str$27:
        /*0000*/ 	.byte	0x28, 0x61, 0x64, 0x64, 0x72, 0x65, 0x73, 0x73, 0x20, 0x26, 0x20, 0x6d, 0x61, 0x73, 0x6b, 0x29
        /*0010*/ 	.byte	0x20, 0x3d, 0x3d, 0x20, 0x30, 0x00
	.type		$str$28,@object
	.size		$str$28,($str$26 - $str$28)
$str$28:
        /*0016*/ 	.byte	0x2f, 0x74, 0x6d, 0x70, 0x2f, 0x63, 0x75, 0x74, 0x6c, 0x61, 0x73, 0x73, 0x5f, 0x73, 0x77, 0x65
        /*0026*/ 	.byte	0x65, 0x70, 0x5f, 0x73, 0x72, 0x63, 0x2f, 0x69, 0x6e, 0x63, 0x6c, 0x75, 0x64, 0x65, 0x2f, 0x63
        /*0036*/ 	.byte	0x75, 0x74, 0x65, 0x2f, 0x70, 0x6f, 0x69, 0x6e, 0x74, 0x65, 0x72, 0x5f, 0x66, 0x6c, 0x61, 0x67
        /*0046*/ 	.byte	0x67, 0x65, 0x64, 0x2e, 0x68, 0x70, 0x70, 0x00
	.type		$str$26,@object
	.size		$str$26,($str$25 - $str$26)
$str$26:
        /*004e*/ 	.byte	0x2f, 0x74, 0x6d, 0x70, 0x2f, 0x63, 0x75, 0x74, 0x6c, 0x61, 0x73, 0x73, 0x5f, 0x73, 0x77, 0x65
        /*005e*/ 	.byte	0x65, 0x70, 0x5f, 0x73, 0x72, 0x63, 0x2f, 0x69, 0x6e, 0x63, 0x6c, 0x75, 0x64, 0x65, 0x2f, 0x63
        /*006e*/ 	.byte	0x75, 0x74, 0x65, 0x2f, 0x61, 0x74, 0x6f, 0x6d, 0x2f, 0x63, 0x6f, 0x70, 0x79, 0x5f, 0x74, 0x72
        /*007e*/ 	.byte	0x61, 0x69, 0x74, 0x73, 0x5f, 0x73, 0x6d, 0x31, 0x30, 0x30, 0x2e, 0x68, 0x70, 0x70, 0x00
	.type		$str$25,@object
	.size		$str$25,(__unnamed_1 - $str$25)
$str$25:
        /*008d*/ 	.byte	0x28, 0x28, 0x75, 0x69, 0x6e, 0x74, 0x33, 0x32, 0x5f, 0x74, 0x28, 0x74, 0x68, 0x72, 0x65, 0x61
        /*009d*/ 	.byte	0x64, 0x49, 0x64, 0x78, 0x2e, 0x78, 0x29, 0x20, 0x2f, 0x20, 0x33, 0x32, 0x29, 0x20, 0x25, 0x20
        /*00ad*/ 	.byte	0x34, 0x29, 0x20, 0x3d, 0x3d, 0x20, 0x28, 0x28, 0x28, 0x74, 0x6d, 0x65, 0x6d, 0x5f, 0x61, 0x64
        /*00bd*/ 	.byte	0x64, 0x72, 0x20, 0x3e, 0x3e, 0x20, 0x31, 0x36, 0x29, 0x20, 0x2f, 0x20, 0x33, 0x32, 0x29, 0x20
        /*00cd*/ 	.byte	0x25, 0x20, 0x34, 0x29, 0x00
	.type		__unnamed_1,@object
	.size		__unnamed_1,(__unnamed_2 - __unnamed_1)
__unnamed_1:
        /*00d2*/ 	.byte	0x61, 0x75, 0x74, 0x6f, 0x20, 0x63, 0x75, 0x74, 0x65, 0x3a, 0x3a, 0x61, 0x73, 0x5f, 0x70, 0x6f
        /* <DEDUP_REMOVED lines=24> */
        /*0262*/ 	.byte	0x3e, 0x3e, 0x3e, 0x5d, 0x00
	.type		__unnamed_2,@object
	.size		__unnamed_2,(.L_2 - __unnamed_2)
__unnamed_2:
        /* <DEDUP_REMOVED lines=46> */
.L_2:


//--------------------- .nv.shared._ZN7cutlass13device_kernelINS_4gemm6kernel13GemmUniversalIN4cute5tupleIJiiiiEEENS1_10collective13CollectiveMmaINS1_35MainloopSm100TmaUmmaWarpSpecializedILi4ELi2ELi4ENS5_IJNS4_1CILi1EEESB_SB_EEEEENS5_IJNSA_ILi64EEENSA_ILi128EEESE_EEENS_6half_tENS5_IJlSB_lEEESH_SI_NS4_8TiledMMAINS4_8MMA_AtomIJNS4_20SM100_MMA_F16BF16_SSISH_SH_fLi64ELi128ELNS4_4UMMA5MajorE0ELSN_0ELNSM_7ScaleInE0ELSO_0EEEEEENS4_6LayoutISC_NS5_IJNSA_ILi0EEESS_SS_EEEEENS5_IJNS4_10UnderscoreESV_SV_EEEEENS4_13SM90_TMA_LOADENS4_14ComposedLayoutINS4_7SwizzleILi3ELi4ELi3EEENS4_18smem_ptr_flag_bitsILi16EEENSR_INS5_IJNSA_ILi8EEESE_EEENS5_IJSE_SB_EEEEEEEvNS4_8identityESY_S18_vS19_EENS_8epilogue10collective18CollectiveEpilogueINS1B_23Sm100TmaWarpSpecializedILi4ELi2ELi16ELb1ELb0EEEJSG_NS5_IJNSR_ISE_SB_EENSR_INSA_ILi32EEESB_EEEEESH_SI_SH_SI_NS1B_6fusion15FusionCallbacksIS1F_NS1K_17LinearCombinationISH_fSH_fLNS_15FloatRoundStyleE2EEESG_S1J_JEEENS4_5SM1004TMEM4LOAD26SM100_TMEM_LOAD_16dp256b4xESY_NSZ_INS10_ILi2ELi4ELi3EEES13_NSR_INS5_IJS14_S1H_EEENS5_IJS1H_SB_EEEEEEENS4_17SM75_U32x4_LDSM_NENS4_14SM90_TMA_STOREES1Y_NS4_17SM90_U32x4_STSM_NENS4_39AutoVectorizingCopyWithAssumedAlignmentILi128EEEEEEvvEEEEvNT_6ParamsE --------------------------
	.section	.nv.shared._ZN7cutlass13device_kernelINS_4gemm6kernel13GemmUniversalIN4cute5tupleIJiiiiEEENS1_10collective13CollectiveMmaINS1_35MainloopSm100TmaUmmaWarpSpecializedILi4ELi2ELi4ENS5_IJNS4_1CILi1EEESB_SB_EEEEENS5_IJNSA_ILi64EEENSA_ILi128EEESE_EEENS_6half_tENS5_IJlSB_lEEESH_SI_NS4_8TiledMMAINS4_8MMA_AtomIJNS4_20SM100_MMA_F16BF16_SSISH_SH_fLi64ELi128ELNS4_4UMMA5MajorE0ELSN_0ELNSM_7ScaleInE0ELSO_0EEEEEENS4_6LayoutISC_NS5_IJNSA_ILi0EEESS_SS_EEEEENS5_IJNS4_10UnderscoreESV_SV_EEEEENS4_13SM90_TMA_LOADENS4_14ComposedLayoutINS4_7SwizzleILi3ELi4ELi3EEENS4_18smem_ptr_flag_bitsILi16EEENSR_INS5_IJNSA_ILi8EEESE_EEENS5_IJSE_SB_EEEEEEEvNS4_8identityESY_S18_vS19_EENS_8epilogue10collective18CollectiveEpilogueINS1B_23Sm100TmaWarpSpecializedILi4ELi2ELi16ELb1ELb0EEEJSG_NS5_IJNSR_ISE_SB_EENSR_INSA_ILi32EEESB_EEEEESH_SI_SH_SI_NS1B_6fusion15FusionCallbacksIS1F_NS1K_17LinearCombinationISH_fSH_fLNS_15FloatRoundStyleE2EEESG_S1J_JEEENS4_5SM1004TMEM4LOAD26SM100_TMEM_LOAD_16dp256b4xESY_NSZ_INS10_ILi2ELi4ELi3EEES13_NSR_INS5_IJS14_S1H_EEENS5_IJS1H_SB_EEEEEEENS4_17SM75_U32x4_LDSM_NENS4_14SM90_TMA_STOREES1Y_NS4_17SM90_U32x4_STSM_NENS4_39AutoVectorizingCopyWithAssumedAlignmentILi128EEEEEEvvEEEEvNT_6ParamsE,"aw",@nobits
	.sectionflags	@""
	.align	16
	.zero		1024


//--------------------- .nv.shared.reserved.0     --------------------------
	.section	.nv.shared.reserved.0,"aw",@nobits
	.weak		__nv_reservedSMEM_offset_0_alias
	.size		__nv_reservedSMEM_offset_0_alias, 0, 64
	.other		__nv_reservedSMEM_offset_0_alias,@"STO_CUDA_RESERVED_SHARED STV_DEFAULT"
__nv_reservedSMEM_offset_0_alias:
	.zero		0
.nv.shared.reserved.0:
	.zero		64
	.weak		__nv_reservedSMEM_tcgen05_partition
	.type		__nv_reservedSMEM_tcgen05_partition,@object
	.size		__nv_reservedSMEM_tcgen05_partition,(.L_0 - __nv_reservedSMEM_tcgen05_partition)
__nv_reservedSMEM_tcgen05_partition:
	.zero		32
.L_0:


//--------------------- .nv.global                --------------------------
	.section	.nv.global,"aw",@nobits
.nv.global:
	.type		_ZN40_INTERNAL_03e1474c_4_k_cu_b9fb79d2_300924cute1_E,@object
	.size		_ZN40_INTERNAL_03e1474c_4_k_cu_b9fb79d2_300924cute1_E,(_ZN40_INTERNAL_03e1474c_4_k_cu_b9fb79d2_300924cuda3std3__45__cpo6cbeginE - _ZN40_INTERNAL_03e1474c_4_k_cu_b9fb79d2_300924cute1_E)
_ZN40_INTERNAL_03e1474c_4_k_cu_b9fb79d2_300924cute1_E:
	.zero		1
	.type		_ZN40_INTERNAL_03e1474c_4_k_cu_b9fb79d2_300924cuda3std3__45__cpo6cbeginE,@object
	.size		_ZN40_INTERNAL_03e1474c_4_k_cu_b9fb79d2_300924cuda3std3__45__cpo6cbeginE,(_ZN40_INTERNAL_03e1474c_4_k_cu_b9fb79d2_300924cuda3std3__48in_placeE - _ZN40_INTERNAL_03e1474c_4_k_cu_b9fb79d2_300924cuda3std3__45__cpo6cbeginE)
_ZN40_INTERNAL_03e1474c_4_k_cu_b9fb79d2_300924cuda3std3__45__cpo6cbeginE:
	.zero		1
	.type		_ZN40_INTERNAL_03e1474c_4_k_cu_b9fb79d2_300924cuda3std3__48in_placeE,@object
	.size		_ZN40_INTERNAL_03e1474c_4_k_cu_b9fb79d2_300924cuda3std3__48in_placeE,(_ZN40_INTERNAL_03e1474c_4_k_cu_b9fb79d2_300924cuda3std6ranges3__45__cpo9iter_moveE - _ZN40_INTERNAL_03e1474c_4_k_cu_b9fb79d2_300924cuda3std3__48in_placeE)
_ZN40_INTERNAL_03e1474c_4_k_cu_b9fb79d2_300924cuda3std3__48in_placeE:
	.zero		1
	.type		_ZN40_INTERNAL_03e1474c_4_k_cu_b9fb79d2_300924cuda3std6ranges3__45__cpo9iter_moveE,@object
	.size		_ZN40_INTERNAL_03e1474c_4_k_cu_b9fb79d2_300924cuda3std6ranges3__45__cpo9iter_moveE,(_ZN40_INTERNAL_03e1474c_4_k_cu_b9fb79d2_300924cuda3std3__45__cpo5beginE - _ZN40_INTERNAL_03e1474c_4_k_cu_b9fb79d2_300924cuda3std6ranges3__45__cpo9iter_moveE)
_ZN40_INTERNAL_03e1474c_4_k_cu_b9fb79d2_300924cuda3std6ranges3__45__cpo9iter_moveE:
	.zero		1
	.type		_ZN40_INTERNAL_03e1474c_4_k_cu_b9fb79d2_300924cuda3std3__45__cpo5beginE,@object
	.size		_ZN40_INTERNAL_03e1474c_4_k_cu_b9fb79d2_300924cuda3std3__45__cpo5beginE,(_ZN40_INTERNAL_03e1474c_4_k_cu_b9fb79d2_300924cuda3std3__442_GLOBAL__N__03e1474c_4_k_cu_b9fb79d2_300926ignoreE - _ZN40_INTERNAL_03e1474c_4_k_cu_b9fb79d2_300924cuda3std3__45__cpo5beginE)
_ZN40_INTERNAL_03e1474c_4_k_cu_b9fb79d2_300924cuda3std3__45__cpo5beginE:
	.zero		1
	.type		_ZN40_INTERNAL_03e1474c_4_k_cu_b9fb79d2_300924cuda3std3__442_GLOBAL__N__03e1474c_4_k_cu_b9fb79d2_300926ignoreE,@object
	.size		_ZN40_INTERNAL_03e1474c_4_k_cu_b9fb79d2_300924cuda3std3__442_GLOBAL__N__03e1474c_4_k_cu_b9fb79d2_300926ignoreE,(_ZN40_INTERNAL_03e1474c_4_k_cu_b9fb79d2_300924cute7productE - _ZN40_INTERNAL_03e1474c_4_k_cu_b9fb79d2_300924cuda3std3__442_GLOBAL__N__03e1474c_4_k_cu_b9fb79d2_300926ignoreE)
_ZN40_INTERNAL_03e1474c_4_k_cu_b9fb79d2_300924cuda3std3__442_GLOBAL__N__03e1474c_4_k_cu_b9fb79d2_300926ignoreE:
	.zero		1
	.type		_ZN40_INTERNAL_03e1474c_4_k_cu_b9fb79d2_300924cute7productE,@object
	.size		_ZN40_INTERNAL_03e1474c_4_k_cu_b9fb79d2_300924cute7productE,(_ZN40_INTERNAL_03e1474c_4_k_cu_b9fb79d2_300924cuda3std3__45__cpo3endE - _ZN40_INTERNAL_03e1474c_4_k_cu_b9fb79d2_300924cute7productE)
_ZN40_INTERNAL_03e1474c_4_k_cu_b9fb79d2_300924cute7productE:
	.zero		1
	.type		_ZN40_INTERNAL_03e1474c_4_k_cu_b9fb79d2_300924cuda3std3__45__cpo3endE,@object
	.size		_ZN40_INTERNAL_03e1474c_4_k_cu_b9fb79d2_300924cuda3std3__45__cpo3endE,(_ZN40_INTERNAL_03e1474c_4_k_cu_b9fb79d2_300924cuda3std3__419piecewise_constructE - _ZN40_INTERNAL_03e1474c_4_k_cu_b9fb79d2_300924cuda3std3__45__cpo3endE)
_ZN40_INTERNAL_03e1474c_4_k_cu_b9fb79d2_300924cuda3std3__45__cpo3endE:
	.zero		1
	.type		_ZN40_INTERNAL_03e1474c_4_k_cu_b9fb79d2_300924cuda3std3__419piecewise_constructE,@object
	.size		_ZN40_INTERNAL_03e1474c_4_k_cu_b9fb79d2_300924cuda3std3__419piecewise_constructE,(_ZN40_INTERNAL_03e1474c_4_k_cu_b9fb79d2_300924cuda3std3__45__cpo4cendE - _ZN40_INTERNAL_03e1474c_4_k_cu_b9fb79d2_300924cuda3std3__419piecewise_constructE)
_ZN40_INTERNAL_03e1474c_4_k_cu_b9fb79d2_300924cuda3std3__419piecewise_constructE:
	.zero		1
	.type		_ZN40_INTERNAL_03e1474c_4_k_cu_b9fb79d2_300924cuda3std3__45__cpo4cendE,@object
	.size		_ZN40_INTERNAL_03e1474c_4_k_cu_b9fb79d2_300924cuda3std3__45__cpo4cendE,(_ZN40_INTERNAL_03e1474c_4_k_cu_b9fb79d2_300924cuda3std6ranges3__45__cpo4swapE - _ZN40_INTERNAL_03e1474c_4_k_cu_b9fb79d2_300924cuda3std3__45__cpo4cendE)
_ZN40_INTERNAL_03e1474c_4_k_cu_b9fb79d2_300924cuda3std3__45__cpo4cendE:
	.zero		1
	.type		_ZN40_INTERNAL_03e1474c_4_k_cu_b9fb79d2_300924cuda3std6ranges3__45__cpo4swapE,@object
	.size		_ZN40_INTERNAL_03e1474c_4_k_cu_b9fb79d2_300924cuda3std6ranges3__45__cpo4swapE,(.L_10 - _ZN40_INTERNAL_03e1474c_4_k_cu_b9fb79d2_300924cuda3std6ranges3__45__cpo4swapE)
_ZN40_INTERNAL_03e1474c_4_k_cu_b9fb79d2_300924cuda3std6ranges3__45__cpo4swapE:
	.zero		1
.L_10:


//--------------------- .nv.constant0._ZN7cutlass13device_kernelINS_4gemm6kernel13GemmUniversalIN4cute5tupleIJiiiiEEENS1_10collective13CollectiveMmaINS1_35MainloopSm100TmaUmmaWarpSpecializedILi4ELi2ELi4ENS5_IJNS4_1CILi1EEESB_SB_EEEEENS5_IJNSA_ILi64EEENSA_ILi128EEESE_EEENS_6half_tENS5_IJlSB_lEEESH_SI_NS4_8TiledMMAINS4_8MMA_AtomIJNS4_20SM100_MMA_F16BF16_SSISH_SH_fLi64ELi128ELNS4_4UMMA5MajorE0ELSN_0ELNSM_7ScaleInE0ELSO_0EEEEEENS4_6LayoutISC_NS5_IJNSA_ILi0EEESS_SS_EEEEENS5_IJNS4_10UnderscoreESV_SV_EEEEENS4_13SM90_TMA_LOADENS4_14ComposedLayoutINS4_7SwizzleILi3ELi4ELi3EEENS4_18smem_ptr_flag_bitsILi16EEENSR_INS5_IJNSA_ILi8EEESE_EEENS5_IJSE_SB_EEEEEEEvNS4_8identityESY_S18_vS19_EENS_8epilogue10collective18CollectiveEpilogueINS1B_23Sm100TmaWarpSpecializedILi4ELi2ELi16ELb1ELb0EEEJSG_NS5_IJNSR_ISE_SB_EENSR_INSA_ILi32EEESB_EEEEESH_SI_SH_SI_NS1B_6fusion15FusionCallbacksIS1F_NS1K_17LinearCombinationISH_fSH_fLNS_15FloatRoundStyleE2EEESG_S1J_JEEENS4_5SM1004TMEM4LOAD26SM100_TMEM_LOAD_16dp256b4xESY_NSZ_INS10_ILi2ELi4ELi3EEES13_NSR_INS5_IJS14_S1H_EEENS5_IJS1H_SB_EEEEEEENS4_17SM75_U32x4_LDSM_NENS4_14SM90_TMA_STOREES1Y_NS4_17SM90_U32x4_STSM_NENS4_39AutoVectorizingCopyWithAssumedAlignmentILi128EEEEEEvvEEEEvNT_6ParamsE --------------------------
	.section	.nv.constant0._ZN7cutlass13device_kernelINS_4gemm6kernel13GemmUniversalIN4cute5tupleIJiiiiEEENS1_10collective13CollectiveMmaINS1_35MainloopSm100TmaUmmaWarpSpecializedILi4ELi2ELi4ENS5_IJNS4_1CILi1EEESB_SB_EEEEENS5_IJNSA_ILi64EEENSA_ILi128EEESE_EEENS_6half_tENS5_IJlSB_lEEESH_SI_NS4_8TiledMMAINS4_8MMA_AtomIJNS4_20SM100_MMA_F16BF16_SSISH_SH_fLi64ELi128ELNS4_4UMMA5MajorE0ELSN_0ELNSM_7ScaleInE0ELSO_0EEEEEENS4_6LayoutISC_NS5_IJNSA_ILi0EEESS_SS_EEEEENS5_IJNS4_10UnderscoreESV_SV_EEEEENS4_13SM90_TMA_LOADENS4_14ComposedLayoutINS4_7SwizzleILi3ELi4ELi3EEENS4_18smem_ptr_flag_bitsILi16EEENSR_INS5_IJNSA_ILi8EEESE_EEENS5_IJSE_SB_EEEEEEEvNS4_8identityESY_S18_vS19_EENS_8epilogue10collective18CollectiveEpilogueINS1B_23Sm100TmaWarpSpecializedILi4ELi2ELi16ELb1ELb0EEEJSG_NS5_IJNSR_ISE_SB_EENSR_INSA_ILi32EEESB_EEEEESH_SI_SH_SI_NS1B_6fusion15FusionCallbacksIS1F_NS1K_17LinearCombinationISH_fSH_fLNS_15FloatRoundStyleE2EEESG_S1J_JEEENS4_5SM1004TMEM4LOAD26SM100_TMEM_LOAD_16dp256b4xESY_NSZ_INS10_ILi2ELi4ELi3EEES13_NSR_INS5_IJS14_S1H_EEENS5_IJS1H_SB_EEEEEEENS4_17SM75_U32x4_LDSM_NENS4_14SM90_TMA_STOREES1Y_NS4_17SM90_U32x4_STSM_NENS4_39AutoVectorizingCopyWithAssumedAlignmentILi128EEEEEEvvEEEEvNT_6ParamsE,"a",@progbits
	.sectionflags	@""
	.align	4
.nv.constant0._ZN7cutlass13device_kernelINS_4gemm6kernel13GemmUniversalIN4cute5tupleIJiiiiEEENS1_10collective13CollectiveMmaINS1_35MainloopSm100TmaUmmaWarpSpecializedILi4ELi2ELi4ENS5_IJNS4_1CILi1EEESB_SB_EEEEENS5_IJNSA_ILi64EEENSA_ILi128EEESE_EEENS_6half_tENS5_IJlSB_lEEESH_SI_NS4_8TiledMMAINS4_8MMA_AtomIJNS4_20SM100_MMA_F16BF16_SSISH_SH_fLi64ELi128ELNS4_4UMMA5MajorE0ELSN_0ELNSM_7ScaleInE0ELSO_0EEEEEENS4_6LayoutISC_NS5_IJNSA_ILi0EEESS_SS_EEEEENS5_IJNS4_10UnderscoreESV_SV_EEEEENS4_13SM90_TMA_LOADENS4_14ComposedLayoutINS4_7SwizzleILi3ELi4ELi3EEENS4_18smem_ptr_flag_bitsILi16EEENSR_INS5_IJNSA_ILi8EEESE_EEENS5_IJSE_SB_EEEEEEEvNS4_8identityESY_S18_vS19_EENS_8epilogue10collective18CollectiveEpilogueINS1B_23Sm100TmaWarpSpecializedILi4ELi2ELi16ELb1ELb0EEEJSG_NS5_IJNSR_ISE_SB_EENSR_INSA_ILi32EEESB_EEEEESH_SI_SH_SI_NS1B_6fusion15FusionCallbacksIS1F_NS1K_17LinearCombinationISH_fSH_fLNS_15FloatRoundStyleE2EEESG_S1J_JEEENS4_5SM1004TMEM4LOAD26SM100_TMEM_LOAD_16dp256b4xESY_NSZ_INS10_ILi2ELi4ELi3EEES13_NSR_INS5_IJS14_S1H_EEENS5_IJS1H_SB_EEEEEEENS4_17SM75_U32x4_LDSM_NENS4_14SM90_TMA_STOREES1Y_NS4_17SM90_U32x4_STSM_NENS4_39AutoVectorizingCopyWithAssumedAlignmentILi128EEEEEEvvEEEEvNT_6ParamsE:
	.zero		2944


//--------------------- SYMBOLS --------------------------

	.type		.nv.reservedSmem.offset0,@object
	.size		.nv.reservedSmem.offset0,0x4
	.type		.nv.reservedSmem.cap,@object
	.size		.nv.reservedSmem.cap,0x4
	.type		__assertfail,@function
